//
// Generated by NVIDIA NVVM Compiler
//
// Compiler Build ID: CL-36424714
// Cuda compilation tools, release 13.0, V13.0.88
// Based on NVVM 20.0.0
//

.version 9.0
.target sm_100
.address_size 64

	// .globl	_Z15blur_horizontalPKhPhPf
.const .align 4 .u32 KSIZE;
.const .align 4 .u32 WIDTH;
.const .align 4 .u32 HEIGHT;
.const .align 4 .u32 THRESHOLD;

.visible .entry _Z15blur_horizontalPKhPhPf(
	.param .u64 .ptr .align 1 _Z15blur_horizontalPKhPhPf_param_0,
	.param .u64 .ptr .align 1 _Z15blur_horizontalPKhPhPf_param_1,
	.param .u64 .ptr .align 1 _Z15blur_horizontalPKhPhPf_param_2
)
{
	.reg .pred 	%p<42>;
	.reg .b16 	%rs<16>;
	.reg .b32 	%r<117>;
	.reg .b32 	%f<68>;
	.reg .b64 	%rd<47>;

	ld.param.u64 	%rd4, [_Z15blur_horizontalPKhPhPf_param_0];
	ld.param.u64 	%rd3, [_Z15blur_horizontalPKhPhPf_param_1];
	ld.param.u64 	%rd5, [_Z15blur_horizontalPKhPhPf_param_2];
	cvta.to.global.u64 	%rd1, %rd5;
	cvta.to.global.u64 	%rd2, %rd4;
	mov.u32 	%r28, %ctaid.x;
	mov.u32 	%r29, %ntid.x;
	mov.u32 	%r30, %tid.x;
	mad.lo.s32 	%r1, %r28, %r29, %r30;
	mov.u32 	%r31, %ctaid.y;
	mov.u32 	%r32, %ntid.y;
	mov.u32 	%r33, %tid.y;
	mad.lo.s32 	%r34, %r31, %r32, %r33;
	ld.const.u32 	%r3, [WIDTH];
	setp.ge.s32 	%p1, %r1, %r3;
	ld.const.u32 	%r35, [HEIGHT];
	setp.ge.s32 	%p2, %r34, %r35;
	or.pred  	%p3, %p1, %p2;
	@%p3 bra 	$L__BB0_15;
	ld.const.u32 	%r37, [KSIZE];
	shr.u32 	%r38, %r37, 31;
	add.s32 	%r39, %r37, %r38;
	shr.s32 	%r4, %r39, 1;
	setp.lt.s32 	%p4, %r37, -1;
	mov.f32 	%f67, 0f00000000;
	@%p4 bra 	$L__BB0_14;
	neg.s32 	%r115, %r4;
	add.s32 	%r6, %r3, -1;
	mul.lo.s32 	%r7, %r3, %r34;
	abs.s32 	%r40, %r4;
	add.s32 	%r8, %r4, %r40;
	add.s32 	%r9, %r8, 1;
	and.b32  	%r10, %r9, 7;
	setp.lt.u32 	%p5, %r8, 7;
	mov.f32 	%f67, 0f00000000;
	@%p5 bra 	$L__BB0_6;
	sub.s32 	%r113, 3, %r4;
	and.b32  	%r42, %r9, -8;
	neg.s32 	%r112, %r42;
	sub.s32 	%r110, %r1, %r4;
	mov.f32 	%f67, 0f00000000;
	mov.b32 	%r111, 3;
$L__BB0_4:
	.pragma "nounroll";
	setp.lt.s32 	%p6, %r110, 0;
	setp.lt.s32 	%p7, %r110, %r3;
	selp.b32 	%r43, %r110, %r6, %p7;
	selp.b32 	%r44, 0, %r43, %p6;
	add.s32 	%r45, %r44, %r7;
	cvt.s64.s32 	%rd6, %r45;
	add.s64 	%rd7, %rd2, %rd6;
	ld.global.u8 	%rs1, [%rd7];
	cvt.rn.f32.u16 	%f17, %rs1;
	add.s32 	%r46, %r111, -3;
	mul.wide.s32 	%rd8, %r46, 4;
	add.s64 	%rd9, %rd1, %rd8;
	ld.global.f32 	%f18, [%rd9];
	fma.rn.f32 	%f19, %f18, %f17, %f67;
	add.s32 	%r47, %r110, 1;
	setp.lt.s32 	%p8, %r47, 0;
	setp.lt.s32 	%p9, %r47, %r3;
	selp.b32 	%r48, %r47, %r6, %p9;
	selp.b32 	%r49, 0, %r48, %p8;
	add.s32 	%r50, %r49, %r7;
	cvt.s64.s32 	%rd10, %r50;
	add.s64 	%rd11, %rd2, %rd10;
	ld.global.u8 	%rs2, [%rd11];
	cvt.rn.f32.u16 	%f20, %rs2;
	ld.global.f32 	%f21, [%rd9+4];
	fma.rn.f32 	%f22, %f21, %f20, %f19;
	add.s32 	%r51, %r110, 2;
	setp.lt.s32 	%p10, %r51, 0;
	setp.lt.s32 	%p11, %r51, %r3;
	selp.b32 	%r52, %r51, %r6, %p11;
	selp.b32 	%r53, 0, %r52, %p10;
	add.s32 	%r54, %r53, %r7;
	cvt.s64.s32 	%rd12, %r54;
	add.s64 	%rd13, %rd2, %rd12;
	ld.global.u8 	%rs3, [%rd13];
	cvt.rn.f32.u16 	%f23, %rs3;
	ld.global.f32 	%f24, [%rd9+8];
	fma.rn.f32 	%f25, %f24, %f23, %f22;
	add.s32 	%r55, %r110, 3;
	setp.lt.s32 	%p12, %r55, 0;
	setp.lt.s32 	%p13, %r55, %r3;
	selp.b32 	%r56, %r55, %r6, %p13;
	selp.b32 	%r57, 0, %r56, %p12;
	add.s32 	%r58, %r57, %r7;
	cvt.s64.s32 	%rd14, %r58;
	add.s64 	%rd15, %rd2, %rd14;
	ld.global.u8 	%rs4, [%rd15];
	cvt.rn.f32.u16 	%f26, %rs4;
	ld.global.f32 	%f27, [%rd9+12];
	fma.rn.f32 	%f28, %f27, %f26, %f25;
	add.s32 	%r59, %r110, 4;
	setp.lt.s32 	%p14, %r59, 0;
	setp.lt.s32 	%p15, %r59, %r3;
	selp.b32 	%r60, %r59, %r6, %p15;
	selp.b32 	%r61, 0, %r60, %p14;
	add.s32 	%r62, %r61, %r7;
	cvt.s64.s32 	%rd16, %r62;
	add.s64 	%rd17, %rd2, %rd16;
	ld.global.u8 	%rs5, [%rd17];
	cvt.rn.f32.u16 	%f29, %rs5;
	ld.global.f32 	%f30, [%rd9+16];
	fma.rn.f32 	%f31, %f30, %f29, %f28;
	add.s32 	%r63, %r110, 5;
	setp.lt.s32 	%p16, %r63, 0;
	setp.lt.s32 	%p17, %r63, %r3;
	selp.b32 	%r64, %r63, %r6, %p17;
	selp.b32 	%r65, 0, %r64, %p16;
	add.s32 	%r66, %r65, %r7;
	cvt.s64.s32 	%rd18, %r66;
	add.s64 	%rd19, %rd2, %rd18;
	ld.global.u8 	%rs6, [%rd19];
	cvt.rn.f32.u16 	%f32, %rs6;
	ld.global.f32 	%f33, [%rd9+20];
	fma.rn.f32 	%f34, %f33, %f32, %f31;
	add.s32 	%r67, %r110, 6;
	setp.lt.s32 	%p18, %r67, 0;
	setp.lt.s32 	%p19, %r67, %r3;
	selp.b32 	%r68, %r67, %r6, %p19;
	selp.b32 	%r69, 0, %r68, %p18;
	add.s32 	%r70, %r69, %r7;
	cvt.s64.s32 	%rd20, %r70;
	add.s64 	%rd21, %rd2, %rd20;
	ld.global.u8 	%rs7, [%rd21];
	cvt.rn.f32.u16 	%f35, %rs7;
	ld.global.f32 	%f36, [%rd9+24];
	fma.rn.f32 	%f37, %f36, %f35, %f34;
	add.s32 	%r71, %r110, 7;
	setp.lt.s32 	%p20, %r71, 0;
	setp.lt.s32 	%p21, %r71, %r3;
	selp.b32 	%r72, %r71, %r6, %p21;
	selp.b32 	%r73, 0, %r72, %p20;
	add.s32 	%r74, %r73, %r7;
	cvt.s64.s32 	%rd22, %r74;
	add.s64 	%rd23, %rd2, %rd22;
	ld.global.u8 	%rs8, [%rd23];
	cvt.rn.f32.u16 	%f38, %rs8;
	ld.global.f32 	%f39, [%rd9+28];
	fma.rn.f32 	%f67, %f39, %f38, %f37;
	add.s32 	%r113, %r113, 8;
	add.s32 	%r112, %r112, 8;
	add.s32 	%r111, %r111, 8;
	add.s32 	%r110, %r110, 8;
	setp.ne.s32 	%p22, %r112, 0;
	@%p22 bra 	$L__BB0_4;
	add.s32 	%r115, %r113, -3;
$L__BB0_6:
	setp.eq.s32 	%p23, %r10, 0;
	@%p23 bra 	$L__BB0_14;
	setp.lt.u32 	%p24, %r10, 4;
	@%p24 bra 	$L__BB0_9;
	add.s32 	%r75, %r115, %r1;
	setp.lt.s32 	%p25, %r75, 0;
	setp.lt.s32 	%p26, %r75, %r3;
	selp.b32 	%r76, %r75, %r6, %p26;
	selp.b32 	%r77, 0, %r76, %p25;
	add.s32 	%r78, %r77, %r7;
	cvt.s64.s32 	%rd24, %r78;
	add.s64 	%rd25, %rd2, %rd24;
	ld.global.u8 	%rs9, [%rd25];
	cvt.rn.f32.u16 	%f41, %rs9;
	add.s32 	%r79, %r115, %r4;
	mul.wide.s32 	%rd26, %r79, 4;
	add.s64 	%rd27, %rd1, %rd26;
	ld.global.f32 	%f42, [%rd27];
	fma.rn.f32 	%f43, %f42, %f41, %f67;
	add.s32 	%r80, %r75, 1;
	setp.lt.s32 	%p27, %r80, 0;
	setp.lt.s32 	%p28, %r80, %r3;
	selp.b32 	%r81, %r80, %r6, %p28;
	selp.b32 	%r82, 0, %r81, %p27;
	add.s32 	%r83, %r82, %r7;
	cvt.s64.s32 	%rd28, %r83;
	add.s64 	%rd29, %rd2, %rd28;
	ld.global.u8 	%rs10, [%rd29];
	cvt.rn.f32.u16 	%f44, %rs10;
	ld.global.f32 	%f45, [%rd27+4];
	fma.rn.f32 	%f46, %f45, %f44, %f43;
	add.s32 	%r84, %r75, 2;
	setp.lt.s32 	%p29, %r84, 0;
	setp.lt.s32 	%p30, %r84, %r3;
	selp.b32 	%r85, %r84, %r6, %p30;
	selp.b32 	%r86, 0, %r85, %p29;
	add.s32 	%r87, %r86, %r7;
	cvt.s64.s32 	%rd30, %r87;
	add.s64 	%rd31, %rd2, %rd30;
	ld.global.u8 	%rs11, [%rd31];
	cvt.rn.f32.u16 	%f47, %rs11;
	ld.global.f32 	%f48, [%rd27+8];
	fma.rn.f32 	%f49, %f48, %f47, %f46;
	add.s32 	%r88, %r75, 3;
	setp.lt.s32 	%p31, %r88, 0;
	setp.lt.s32 	%p32, %r88, %r3;
	selp.b32 	%r89, %r88, %r6, %p32;
	selp.b32 	%r90, 0, %r89, %p31;
	add.s32 	%r91, %r90, %r7;
	cvt.s64.s32 	%rd32, %r91;
	add.s64 	%rd33, %rd2, %rd32;
	ld.global.u8 	%rs12, [%rd33];
	cvt.rn.f32.u16 	%f50, %rs12;
	ld.global.f32 	%f51, [%rd27+12];
	fma.rn.f32 	%f67, %f51, %f50, %f49;
	add.s32 	%r115, %r115, 4;
$L__BB0_9:
	and.b32  	%r92, %r9, 3;
	setp.eq.s32 	%p33, %r92, 0;
	@%p33 bra 	$L__BB0_14;
	setp.eq.s32 	%p34, %r92, 1;
	@%p34 bra 	$L__BB0_12;
	add.s32 	%r93, %r115, %r1;
	setp.lt.s32 	%p35, %r93, 0;
	setp.lt.s32 	%p36, %r93, %r3;
	selp.b32 	%r94, %r93, %r6, %p36;
	selp.b32 	%r95, 0, %r94, %p35;
	add.s32 	%r96, %r95, %r7;
	cvt.s64.s32 	%rd34, %r96;
	add.s64 	%rd35, %rd2, %rd34;
	ld.global.u8 	%rs13, [%rd35];
	cvt.rn.f32.u16 	%f53, %rs13;
	add.s32 	%r97, %r115, %r4;
	mul.wide.s32 	%rd36, %r97, 4;
	add.s64 	%rd37, %rd1, %rd36;
	ld.global.f32 	%f54, [%rd37];
	fma.rn.f32 	%f55, %f54, %f53, %f67;
	add.s32 	%r98, %r93, 1;
	setp.lt.s32 	%p37, %r98, 0;
	setp.lt.s32 	%p38, %r98, %r3;
	selp.b32 	%r99, %r98, %r6, %p38;
	selp.b32 	%r100, 0, %r99, %p37;
	add.s32 	%r101, %r100, %r7;
	cvt.s64.s32 	%rd38, %r101;
	add.s64 	%rd39, %rd2, %rd38;
	ld.global.u8 	%rs14, [%rd39];
	cvt.rn.f32.u16 	%f56, %rs14;
	ld.global.f32 	%f57, [%rd37+4];
	fma.rn.f32 	%f67, %f57, %f56, %f55;
	add.s32 	%r115, %r115, 2;
$L__BB0_12:
	and.b32  	%r102, %r8, 1;
	setp.eq.b32 	%p39, %r102, 1;
	@%p39 bra 	$L__BB0_14;
	add.s32 	%r103, %r115, %r1;
	setp.lt.s32 	%p40, %r103, 0;
	setp.lt.s32 	%p41, %r103, %r3;
	selp.b32 	%r104, %r103, %r6, %p41;
	selp.b32 	%r105, 0, %r104, %p40;
	add.s32 	%r106, %r105, %r7;
	cvt.s64.s32 	%rd40, %r106;
	add.s64 	%rd41, %rd2, %rd40;
	ld.global.u8 	%rs15, [%rd41];
	cvt.rn.f32.u16 	%f58, %rs15;
	add.s32 	%r107, %r115, %r4;
	mul.wide.s32 	%rd42, %r107, 4;
	add.s64 	%rd43, %rd1, %rd42;
	ld.global.f32 	%f59, [%rd43];
	fma.rn.f32 	%f67, %f59, %f58, %f67;
$L__BB0_14:
	cvt.rzi.u32.f32 	%r108, %f67;
	mad.lo.s32 	%r109, %r3, %r34, %r1;
	cvt.s64.s32 	%rd44, %r109;
	cvta.to.global.u64 	%rd45, %rd3;
	add.s64 	%rd46, %rd45, %rd44;
	st.global.u8 	[%rd46], %r108;
$L__BB0_15:
	ret;

}
	// .globl	_Z13blur_verticalPKhPhPf
.visible .entry _Z13blur_verticalPKhPhPf(
	.param .u64 .ptr .align 1 _Z13blur_verticalPKhPhPf_param_0,
	.param .u64 .ptr .align 1 _Z13blur_verticalPKhPhPf_param_1,
	.param .u64 .ptr .align 1 _Z13blur_verticalPKhPhPf_param_2
)
{
	.reg .pred 	%p<42>;
	.reg .b16 	%rs<16>;
	.reg .b32 	%r<116>;
	.reg .b32 	%f<68>;
	.reg .b64 	%rd<47>;

	ld.param.u64 	%rd4, [_Z13blur_verticalPKhPhPf_param_0];
	ld.param.u64 	%rd3, [_Z13blur_verticalPKhPhPf_param_1];
	ld.param.u64 	%rd5, [_Z13blur_verticalPKhPhPf_param_2];
	cvta.to.global.u64 	%rd1, %rd5;
	cvta.to.global.u64 	%rd2, %rd4;
	mov.u32 	%r28, %ctaid.x;
	mov.u32 	%r29, %ntid.x;
	mov.u32 	%r30, %tid.x;
	mad.lo.s32 	%r1, %r28, %r29, %r30;
	mov.u32 	%r31, %ctaid.y;
	mov.u32 	%r32, %ntid.y;
	mov.u32 	%r33, %tid.y;
	mad.lo.s32 	%r34, %r31, %r32, %r33;
	ld.const.u32 	%r3, [WIDTH];
	setp.ge.s32 	%p1, %r1, %r3;
	ld.const.u32 	%r35, [HEIGHT];
	setp.ge.s32 	%p2, %r34, %r35;
	or.pred  	%p3, %p1, %p2;
	@%p3 bra 	$L__BB1_15;
	ld.const.u32 	%r36, [KSIZE];
	shr.u32 	%r37, %r36, 31;
	add.s32 	%r38, %r36, %r37;
	shr.s32 	%r5, %r38, 1;
	setp.lt.s32 	%p4, %r36, -1;
	mov.f32 	%f67, 0f00000000;
	@%p4 bra 	$L__BB1_14;
	neg.s32 	%r114, %r5;
	add.s32 	%r7, %r35, -1;
	abs.s32 	%r39, %r5;
	add.s32 	%r8, %r5, %r39;
	add.s32 	%r9, %r8, 1;
	and.b32  	%r10, %r9, 7;
	setp.lt.u32 	%p5, %r8, 7;
	mov.f32 	%f67, 0f00000000;
	@%p5 bra 	$L__BB1_6;
	sub.s32 	%r112, 3, %r5;
	and.b32  	%r41, %r9, -8;
	neg.s32 	%r111, %r41;
	sub.s32 	%r109, %r34, %r5;
	mov.f32 	%f67, 0f00000000;
	mov.b32 	%r110, 3;
$L__BB1_4:
	.pragma "nounroll";
	setp.lt.s32 	%p6, %r109, 0;
	setp.lt.s32 	%p7, %r109, %r35;
	selp.b32 	%r42, %r109, %r7, %p7;
	selp.b32 	%r43, 0, %r42, %p6;
	mad.lo.s32 	%r44, %r43, %r3, %r1;
	cvt.s64.s32 	%rd6, %r44;
	add.s64 	%rd7, %rd2, %rd6;
	ld.global.u8 	%rs1, [%rd7];
	cvt.rn.f32.u16 	%f17, %rs1;
	add.s32 	%r45, %r110, -3;
	mul.wide.s32 	%rd8, %r45, 4;
	add.s64 	%rd9, %rd1, %rd8;
	ld.global.f32 	%f18, [%rd9];
	fma.rn.f32 	%f19, %f18, %f17, %f67;
	add.s32 	%r46, %r109, 1;
	setp.lt.s32 	%p8, %r46, 0;
	setp.lt.s32 	%p9, %r46, %r35;
	selp.b32 	%r47, %r46, %r7, %p9;
	selp.b32 	%r48, 0, %r47, %p8;
	mad.lo.s32 	%r49, %r48, %r3, %r1;
	cvt.s64.s32 	%rd10, %r49;
	add.s64 	%rd11, %rd2, %rd10;
	ld.global.u8 	%rs2, [%rd11];
	cvt.rn.f32.u16 	%f20, %rs2;
	ld.global.f32 	%f21, [%rd9+4];
	fma.rn.f32 	%f22, %f21, %f20, %f19;
	add.s32 	%r50, %r109, 2;
	setp.lt.s32 	%p10, %r50, 0;
	setp.lt.s32 	%p11, %r50, %r35;
	selp.b32 	%r51, %r50, %r7, %p11;
	selp.b32 	%r52, 0, %r51, %p10;
	mad.lo.s32 	%r53, %r52, %r3, %r1;
	cvt.s64.s32 	%rd12, %r53;
	add.s64 	%rd13, %rd2, %rd12;
	ld.global.u8 	%rs3, [%rd13];
	cvt.rn.f32.u16 	%f23, %rs3;
	ld.global.f32 	%f24, [%rd9+8];
	fma.rn.f32 	%f25, %f24, %f23, %f22;
	add.s32 	%r54, %r109, 3;
	setp.lt.s32 	%p12, %r54, 0;
	setp.lt.s32 	%p13, %r54, %r35;
	selp.b32 	%r55, %r54, %r7, %p13;
	selp.b32 	%r56, 0, %r55, %p12;
	mad.lo.s32 	%r57, %r56, %r3, %r1;
	cvt.s64.s32 	%rd14, %r57;
	add.s64 	%rd15, %rd2, %rd14;
	ld.global.u8 	%rs4, [%rd15];
	cvt.rn.f32.u16 	%f26, %rs4;
	ld.global.f32 	%f27, [%rd9+12];
	fma.rn.f32 	%f28, %f27, %f26, %f25;
	add.s32 	%r58, %r109, 4;
	setp.lt.s32 	%p14, %r58, 0;
	setp.lt.s32 	%p15, %r58, %r35;
	selp.b32 	%r59, %r58, %r7, %p15;
	selp.b32 	%r60, 0, %r59, %p14;
	mad.lo.s32 	%r61, %r60, %r3, %r1;
	cvt.s64.s32 	%rd16, %r61;
	add.s64 	%rd17, %rd2, %rd16;
	ld.global.u8 	%rs5, [%rd17];
	cvt.rn.f32.u16 	%f29, %rs5;
	ld.global.f32 	%f30, [%rd9+16];
	fma.rn.f32 	%f31, %f30, %f29, %f28;
	add.s32 	%r62, %r109, 5;
	setp.lt.s32 	%p16, %r62, 0;
	setp.lt.s32 	%p17, %r62, %r35;
	selp.b32 	%r63, %r62, %r7, %p17;
	selp.b32 	%r64, 0, %r63, %p16;
	mad.lo.s32 	%r65, %r64, %r3, %r1;
	cvt.s64.s32 	%rd18, %r65;
	add.s64 	%rd19, %rd2, %rd18;
	ld.global.u8 	%rs6, [%rd19];
	cvt.rn.f32.u16 	%f32, %rs6;
	ld.global.f32 	%f33, [%rd9+20];
	fma.rn.f32 	%f34, %f33, %f32, %f31;
	add.s32 	%r66, %r109, 6;
	setp.lt.s32 	%p18, %r66, 0;
	setp.lt.s32 	%p19, %r66, %r35;
	selp.b32 	%r67, %r66, %r7, %p19;
	selp.b32 	%r68, 0, %r67, %p18;
	mad.lo.s32 	%r69, %r68, %r3, %r1;
	cvt.s64.s32 	%rd20, %r69;
	add.s64 	%rd21, %rd2, %rd20;
	ld.global.u8 	%rs7, [%rd21];
	cvt.rn.f32.u16 	%f35, %rs7;
	ld.global.f32 	%f36, [%rd9+24];
	fma.rn.f32 	%f37, %f36, %f35, %f34;
	add.s32 	%r70, %r109, 7;
	setp.lt.s32 	%p20, %r70, 0;
	setp.lt.s32 	%p21, %r70, %r35;
	selp.b32 	%r71, %r70, %r7, %p21;
	selp.b32 	%r72, 0, %r71, %p20;
	mad.lo.s32 	%r73, %r72, %r3, %r1;
	cvt.s64.s32 	%rd22, %r73;
	add.s64 	%rd23, %rd2, %rd22;
	ld.global.u8 	%rs8, [%rd23];
	cvt.rn.f32.u16 	%f38, %rs8;
	ld.global.f32 	%f39, [%rd9+28];
	fma.rn.f32 	%f67, %f39, %f38, %f37;
	add.s32 	%r112, %r112, 8;
	add.s32 	%r111, %r111, 8;
	add.s32 	%r110, %r110, 8;
	add.s32 	%r109, %r109, 8;
	setp.ne.s32 	%p22, %r111, 0;
	@%p22 bra 	$L__BB1_4;
	add.s32 	%r114, %r112, -3;
$L__BB1_6:
	setp.eq.s32 	%p23, %r10, 0;
	@%p23 bra 	$L__BB1_14;
	setp.lt.u32 	%p24, %r10, 4;
	@%p24 bra 	$L__BB1_9;
	add.s32 	%r74, %r114, %r34;
	setp.lt.s32 	%p25, %r74, 0;
	setp.lt.s32 	%p26, %r74, %r35;
	selp.b32 	%r75, %r74, %r7, %p26;
	selp.b32 	%r76, 0, %r75, %p25;
	mad.lo.s32 	%r77, %r76, %r3, %r1;
	cvt.s64.s32 	%rd24, %r77;
	add.s64 	%rd25, %rd2, %rd24;
	ld.global.u8 	%rs9, [%rd25];
	cvt.rn.f32.u16 	%f41, %rs9;
	add.s32 	%r78, %r114, %r5;
	mul.wide.s32 	%rd26, %r78, 4;
	add.s64 	%rd27, %rd1, %rd26;
	ld.global.f32 	%f42, [%rd27];
	fma.rn.f32 	%f43, %f42, %f41, %f67;
	add.s32 	%r79, %r74, 1;
	setp.lt.s32 	%p27, %r79, 0;
	setp.lt.s32 	%p28, %r79, %r35;
	selp.b32 	%r80, %r79, %r7, %p28;
	selp.b32 	%r81, 0, %r80, %p27;
	mad.lo.s32 	%r82, %r81, %r3, %r1;
	cvt.s64.s32 	%rd28, %r82;
	add.s64 	%rd29, %rd2, %rd28;
	ld.global.u8 	%rs10, [%rd29];
	cvt.rn.f32.u16 	%f44, %rs10;
	ld.global.f32 	%f45, [%rd27+4];
	fma.rn.f32 	%f46, %f45, %f44, %f43;
	add.s32 	%r83, %r74, 2;
	setp.lt.s32 	%p29, %r83, 0;
	setp.lt.s32 	%p30, %r83, %r35;
	selp.b32 	%r84, %r83, %r7, %p30;
	selp.b32 	%r85, 0, %r84, %p29;
	mad.lo.s32 	%r86, %r85, %r3, %r1;
	cvt.s64.s32 	%rd30, %r86;
	add.s64 	%rd31, %rd2, %rd30;
	ld.global.u8 	%rs11, [%rd31];
	cvt.rn.f32.u16 	%f47, %rs11;
	ld.global.f32 	%f48, [%rd27+8];
	fma.rn.f32 	%f49, %f48, %f47, %f46;
	add.s32 	%r87, %r74, 3;
	setp.lt.s32 	%p31, %r87, 0;
	setp.lt.s32 	%p32, %r87, %r35;
	selp.b32 	%r88, %r87, %r7, %p32;
	selp.b32 	%r89, 0, %r88, %p31;
	mad.lo.s32 	%r90, %r89, %r3, %r1;
	cvt.s64.s32 	%rd32, %r90;
	add.s64 	%rd33, %rd2, %rd32;
	ld.global.u8 	%rs12, [%rd33];
	cvt.rn.f32.u16 	%f50, %rs12;
	ld.global.f32 	%f51, [%rd27+12];
	fma.rn.f32 	%f67, %f51, %f50, %f49;
	add.s32 	%r114, %r114, 4;
$L__BB1_9:
	and.b32  	%r91, %r9, 3;
	setp.eq.s32 	%p33, %r91, 0;
	@%p33 bra 	$L__BB1_14;
	setp.eq.s32 	%p34, %r91, 1;
	@%p34 bra 	$L__BB1_12;
	add.s32 	%r92, %r114, %r34;
	setp.lt.s32 	%p35, %r92, 0;
	setp.lt.s32 	%p36, %r92, %r35;
	selp.b32 	%r93, %r92, %r7, %p36;
	selp.b32 	%r94, 0, %r93, %p35;
	mad.lo.s32 	%r95, %r94, %r3, %r1;
	cvt.s64.s32 	%rd34, %r95;
	add.s64 	%rd35, %rd2, %rd34;
	ld.global.u8 	%rs13, [%rd35];
	cvt.rn.f32.u16 	%f53, %rs13;
	add.s32 	%r96, %r114, %r5;
	mul.wide.s32 	%rd36, %r96, 4;
	add.s64 	%rd37, %rd1, %rd36;
	ld.global.f32 	%f54, [%rd37];
	fma.rn.f32 	%f55, %f54, %f53, %f67;
	add.s32 	%r97, %r92, 1;
	setp.lt.s32 	%p37, %r97, 0;
	setp.lt.s32 	%p38, %r97, %r35;
	selp.b32 	%r98, %r97, %r7, %p38;
	selp.b32 	%r99, 0, %r98, %p37;
	mad.lo.s32 	%r100, %r99, %r3, %r1;
	cvt.s64.s32 	%rd38, %r100;
	add.s64 	%rd39, %rd2, %rd38;
	ld.global.u8 	%rs14, [%rd39];
	cvt.rn.f32.u16 	%f56, %rs14;
	ld.global.f32 	%f57, [%rd37+4];
	fma.rn.f32 	%f67, %f57, %f56, %f55;
	add.s32 	%r114, %r114, 2;
$L__BB1_12:
	and.b32  	%r101, %r8, 1;
	setp.eq.b32 	%p39, %r101, 1;
	@%p39 bra 	$L__BB1_14;
	add.s32 	%r102, %r114, %r34;
	setp.lt.s32 	%p40, %r102, 0;
	setp.lt.s32 	%p41, %r102, %r35;
	selp.b32 	%r103, %r102, %r7, %p41;
	selp.b32 	%r104, 0, %r103, %p40;
	mad.lo.s32 	%r105, %r104, %r3, %r1;
	cvt.s64.s32 	%rd40, %r105;
	add.s64 	%rd41, %rd2, %rd40;
	ld.global.u8 	%rs15, [%rd41];
	cvt.rn.f32.u16 	%f58, %rs15;
	add.s32 	%r106, %r114, %r5;
	mul.wide.s32 	%rd42, %r106, 4;
	add.s64 	%rd43, %rd1, %rd42;
	ld.global.f32 	%f59, [%rd43];
	fma.rn.f32 	%f67, %f59, %f58, %f67;
$L__BB1_14:
	cvt.rzi.u32.f32 	%r107, %f67;
	mad.lo.s32 	%r108, %r3, %r34, %r1;
	cvt.s64.s32 	%rd44, %r108;
	cvta.to.global.u64 	%rd45, %rd3;
	add.s64 	%rd46, %rd45, %rd44;
	st.global.u8 	[%rd46], %r107;
$L__BB1_15:
	ret;

}
	// .globl	_Z8sumScalePKhS0_Ph
.visible .entry _Z8sumScalePKhS0_Ph(
	.param .u64 .ptr .align 1 _Z8sumScalePKhS0_Ph_param_0,
	.param .u64 .ptr .align 1 _Z8sumScalePKhS0_Ph_param_1,
	.param .u64 .ptr .align 1 _Z8sumScalePKhS0_Ph_param_2
)
{
	.reg .pred 	%p<8>;
	.reg .b16 	%rs<7>;
	.reg .b32 	%r<28>;
	.reg .b64 	%rd<12>;

	ld.param.u64 	%rd1, [_Z8sumScalePKhS0_Ph_param_0];
	ld.param.u64 	%rd2, [_Z8sumScalePKhS0_Ph_param_1];
	ld.param.u64 	%rd3, [_Z8sumScalePKhS0_Ph_param_2];
	mov.u32 	%r7, %ctaid.x;
	mov.u32 	%r8, %ntid.x;
	mov.u32 	%r9, %tid.x;
	mad.lo.s32 	%r1, %r7, %r8, %r9;
	mov.u32 	%r10, %ctaid.y;
	mov.u32 	%r11, %ntid.y;
	mov.u32 	%r12, %tid.y;
	mad.lo.s32 	%r13, %r10, %r11, %r12;
	ld.const.u32 	%r3, [WIDTH];
	setp.ge.s32 	%p1, %r1, %r3;
	ld.const.u32 	%r14, [HEIGHT];
	setp.ge.s32 	%p2, %r13, %r14;
	or.pred  	%p3, %p1, %p2;
	@%p3 bra 	$L__BB2_5;
	cvta.to.global.u64 	%rd4, %rd2;
	cvta.to.global.u64 	%rd5, %rd1;
	mad.lo.s32 	%r4, %r3, %r13, %r1;
	cvt.s64.s32 	%rd6, %r4;
	add.s64 	%rd7, %rd4, %rd6;
	ld.global.u8 	%rs1, [%rd7];
	cvt.u32.u16 	%r17, %rs1;
	and.b32  	%r18, %r17, 255;
	add.s64 	%rd8, %rd5, %rd6;
	ld.global.u8 	%rs2, [%rd8];
	cvt.u32.u16 	%r19, %rs2;
	and.b32  	%r20, %r19, 255;
	sub.s32 	%r21, %r18, %r20;
	setp.gt.s32 	%p4, %r21, 12;
	mov.b32 	%r27, 0;
	@%p4 bra 	$L__BB2_4;
	setp.lt.u16 	%p5, %rs1, %rs2;
	mov.b32 	%r27, 255;
	@%p5 bra 	$L__BB2_4;
	sub.s16 	%rs5, %rs1, %rs2;
	mad.lo.s16 	%rs6, %rs5, -20, -1;
	cvt.u32.u16 	%r23, %rs6;
	and.b32  	%r27, %r23, 255;
$L__BB2_4:
	ld.const.u32 	%r24, [THRESHOLD];
	setp.lt.s32 	%p6, %r24, 0;
	setp.gt.s32 	%p7, %r27, %r24;
	selp.b32 	%r25, 255, 0, %p7;
	selp.b32 	%r26, %r27, %r25, %p6;
	cvta.to.global.u64 	%rd10, %rd3;
	add.s64 	%rd11, %rd10, %rd6;
	st.global.u8 	[%rd11], %r26;
$L__BB2_5:
	ret;

}


// ===== COMPILED SASS (sm_100) =====

	.target	sm_100

	.elftype	@"ET_EXEC"


//--------------------- .note.nv.tkinfo           --------------------------
	.section	.note.nv.tkinfo,"",@"SHT_NOTE"
	.sectionflags	@"SHF_NOTE_NV_TKINFO"
	.tkinfo
        /*0018*/ 	.word	0x00000002
        /*0030*/ 	.string	""
        /*0030*/ 	.string	"ptxas"
        /*0030*/ 	.string	"Cuda compilation tools, release 13.0, V13.0.88"
        /*0030*/ 	.string	"Build cuda_13.0.r13.0/compiler.36424714_0"
        /*0030*/ 	.string	"-arch sm_100 -m 64 "



//--------------------- .note.nv.cuinfo           --------------------------
	.section	.note.nv.cuinfo,"",@"SHT_NOTE"
	.sectionflags	@"SHF_NOTE_NV_CUINFO"
        /*0018*/ 	.short	0x0002
        /*001a*/ 	.short	0x0064
        /*001c*/ 	.short	0x0082
	.zero		2


//--------------------- .nv.info                  --------------------------
	.section	.nv.info,"",@"SHT_CUDA_INFO"
	.align	4


	//----- nvinfo : EIATTR_REGCOUNT
	.align		4
        /*0000*/ 	.byte	0x04, 0x2f
        /*0002*/ 	.short	(.L_5 - .L_4)
	.align		4
.L_4:
        /*0004*/ 	.word	index@(_Z15blur_horizontalPKhPhPf)
        /*0008*/ 	.word	0x00000020


	//----- nvinfo : EIATTR_FRAME_SIZE
	.align		4
.L_5:
        /*000c*/ 	.byte	0x04, 0x11
        /*000e*/ 	.short	(.L_7 - .L_6)
	.align		4
.L_6:
        /*0010*/ 	.word	index@(_Z15blur_horizontalPKhPhPf)
        /*0014*/ 	.word	0x00000000


	//----- nvinfo : EIATTR_REGCOUNT
	.align		4
.L_7:
        /*0018*/ 	.byte	0x04, 0x2f
        /*001a*/ 	.short	(.L_9 - .L_8)
	.align		4
.L_8:
        /*001c*/ 	.word	index@(_Z13blur_verticalPKhPhPf)
        /*0020*/ 	.word	0x00000020


	//----- nvinfo : EIATTR_FRAME_SIZE
	.align		4
.L_9:
        /*0024*/ 	.byte	0x04, 0x11
        /*0026*/ 	.short	(.L_11 - .L_10)
	.align		4
.L_10:
        /*0028*/ 	.word	index@(_Z13blur_verticalPKhPhPf)
        /*002c*/ 	.word	0x00000000


	//----- nvinfo : EIATTR_REGCOUNT
	.align		4
.L_11:
        /*0030*/ 	.byte	0x04, 0x2f
        /*0032*/ 	.short	(.L_13 - .L_12)
	.align		4
.L_12:
        /*0034*/ 	.word	index@(_Z8sumScalePKhS0_Ph)
        /*0038*/ 	.word	0x0000000a


	//----- nvinfo : EIATTR_FRAME_SIZE
	.align		4
.L_13:
        /*003c*/ 	.byte	0x04, 0x11
        /*003e*/ 	.short	(.L_15 - .L_14)
	.align		4
.L_14:
        /*0040*/ 	.word	index@(_Z8sumScalePKhS0_Ph)
        /*0044*/ 	.word	0x00000000


	//----- nvinfo : EIATTR_MIN_STACK_SIZE
	.align		4
.L_15:
        /*0048*/ 	.byte	0x04, 0x12
        /*004a*/ 	.short	(.L_17 - .L_16)
	.align		4
.L_16:
        /*004c*/ 	.word	index@(_Z8sumScalePKhS0_Ph)
        /*0050*/ 	.word	0x00000000


	//----- nvinfo : EIATTR_MIN_STACK_SIZE
	.align		4
.L_17:
        /*0054*/ 	.byte	0x04, 0x12
        /*0056*/ 	.short	(.L_19 - .L_18)
	.align		4
.L_18:
        /*0058*/ 	.word	index@(_Z13blur_verticalPKhPhPf)
        /*005c*/ 	.word	0x00000000


	//----- nvinfo : EIATTR_MIN_STACK_SIZE
	.align		4
.L_19:
        /*0060*/ 	.byte	0x04, 0x12
        /*0062*/ 	.short	(.L_21 - .L_20)
	.align		4
.L_20:
        /*0064*/ 	.word	index@(_Z15blur_horizontalPKhPhPf)
        /*0068*/ 	.word	0x00000000
.L_21:


//--------------------- .nv.compat                --------------------------
	.section	.nv.compat,"",@"SHT_CUDA_COMPAT_INFO"
	.align	4
        /*0000*/ 	.byte	0x02, 0x09, 0x00, 0x00, 0x02, 0x02, 0x01, 0x00, 0x02, 0x05, 0x05, 0x00, 0x03, 0x07, 0x01, 0x01
        /*0010*/ 	.byte	0x02, 0x03, 0x00, 0x00, 0x02, 0x06, 0x01, 0x00, 0x04, 0x0b, 0x08, 0x00, 0x09, 0x00, 0x00, 0x00
        /*0020*/ 	.byte	0x00, 0x00, 0x00, 0x00


//--------------------- .nv.info._Z8sumScalePKhS0_Ph --------------------------
	.section	.nv.info._Z8sumScalePKhS0_Ph,"",@"SHT_CUDA_INFO"
	.sectionflags	@""
	.align	4


	//----- nvinfo : EIATTR_CUDA_API_VERSION
	.align		4
        /*0000*/ 	.byte	0x04, 0x37
        /*0002*/ 	.short	(.L_23 - .L_22)
.L_22:
        /*0004*/ 	.word	0x00000082


	//----- nvinfo : EIATTR_KPARAM_INFO
	.align		4
.L_23:
        /*0008*/ 	.byte	0x04, 0x17
        /*000a*/ 	.short	(.L_25 - .L_24)
.L_24:
        /*000c*/ 	.word	0x00000000
        /*0010*/ 	.short	0x0002
        /*0012*/ 	.short	0x0010
        /*0014*/ 	.byte	0x00, 0xf5, 0x21, 0x00


	//----- nvinfo : EIATTR_KPARAM_INFO
	.align		4
.L_25:
        /*0018*/ 	.byte	0x04, 0x17
        /*001a*/ 	.short	(.L_27 - .L_26)
.L_26:
        /*001c*/ 	.word	0x00000000
        /*0020*/ 	.short	0x0001
        /*0022*/ 	.short	0x0008
        /*0024*/ 	.byte	0x00, 0xf5, 0x21, 0x00


	//----- nvinfo : EIATTR_KPARAM_INFO
	.align		4
.L_27:
        /*0028*/ 	.byte	0x04, 0x17
        /*002a*/ 	.short	(.L_29 - .L_28)
.L_28:
        /*002c*/ 	.word	0x00000000
        /*0030*/ 	.short	0x0000
        /*0032*/ 	.short	0x0000
        /*0034*/ 	.byte	0x00, 0xf5, 0x21, 0x00


	//----- nvinfo : EIATTR_SPARSE_MMA_MASK
	.align		4
.L_29:
        /*0038*/ 	.byte	0x03, 0x50
        /*003a*/ 	.short	0x0000


	//----- nvinfo : EIATTR_MAXREG_COUNT
	.align		4
        /*003c*/ 	.byte	0x03, 0x1b
        /*003e*/ 	.short	0x00ff


	//----- nvinfo : EIATTR_MERCURY_ISA_VERSION
	.align		4
        /*0040*/ 	.byte	0x03, 0x5f
        /*0042*/ 	.short	0x0101


	//----- nvinfo : EIATTR_VRC_CTA_INIT_COUNT
	.align		4
        /*0044*/ 	.byte	0x02, 0x4a
	.zero		1
	.zero		1


	//----- nvinfo : EIATTR_EXIT_INSTR_OFFSETS
	.align		4
        /*0048*/ 	.byte	0x04, 0x1c
        /*004a*/ 	.short	(.L_31 - .L_30)


	//   ....[0]....
.L_30:
        /*004c*/ 	.word	0x000000d0


	//   ....[1]....
        /*0050*/ 	.word	0x000002f0


	//----- nvinfo : EIATTR_CRS_STACK_SIZE
	.align		4
.L_31:
        /*0054*/ 	.byte	0x04, 0x1e
        /*0056*/ 	.short	(.L_33 - .L_32)
.L_32:
        /*0058*/ 	.word	0x00000000


	//----- nvinfo : EIATTR_CBANK_PARAM_SIZE
	.align		4
.L_33:
        /*005c*/ 	.byte	0x03, 0x19
        /*005e*/ 	.short	0x0018


	//----- nvinfo : EIATTR_PARAM_CBANK
	.align		4
        /*0060*/ 	.byte	0x04, 0x0a
        /*0062*/ 	.short	(.L_35 - .L_34)
	.align		4
.L_34:
        /*0064*/ 	.word	index@(.nv.constant0._Z8sumScalePKhS0_Ph)
        /*0068*/ 	.short	0x0380
        /*006a*/ 	.short	0x0018


	//----- nvinfo : EIATTR_SW_WAR
	.align		4
.L_35:
        /*006c*/ 	.byte	0x04, 0x36
        /*006e*/ 	.short	(.L_37 - .L_36)
.L_36:
        /*0070*/ 	.word	0x00000008
.L_37:


//--------------------- .nv.info._Z13blur_verticalPKhPhPf --------------------------
	.section	.nv.info._Z13blur_verticalPKhPhPf,"",@"SHT_CUDA_INFO"
	.sectionflags	@""
	.align	4


	//----- nvinfo : EIATTR_CUDA_API_VERSION
	.align		4
        /*0000*/ 	.byte	0x04, 0x37
        /*0002*/ 	.short	(.L_39 - .L_38)
.L_38:
        /*0004*/ 	.word	0x00000082


	//----- nvinfo : EIATTR_KPARAM_INFO
	.align		4
.L_39:
        /*0008*/ 	.byte	0x04, 0x17
        /*000a*/ 	.short	(.L_41 - .L_40)
.L_40:
        /*000c*/ 	.word	0x00000000
        /*0010*/ 	.short	0x0002
        /*0012*/ 	.short	0x0010
        /*0014*/ 	.byte	0x00, 0xf5, 0x21, 0x00


	//----- nvinfo : EIATTR_KPARAM_INFO
	.align		4
.L_41:
        /*0018*/ 	.byte	0x04, 0x17
        /*001a*/ 	.short	(.L_43 - .L_42)
.L_42:
        /*001c*/ 	.word	0x00000000
        /*0020*/ 	.short	0x0001
        /*0022*/ 	.short	0x0008
        /*0024*/ 	.byte	0x00, 0xf5, 0x21, 0x00


	//----- nvinfo : EIATTR_KPARAM_INFO
	.align		4
.L_43:
        /*0028*/ 	.byte	0x04, 0x17
        /*002a*/ 	.short	(.L_45 - .L_44)
.L_44:
        /*002c*/ 	.word	0x00000000
        /*0030*/ 	.short	0x0000
        /*0032*/ 	.short	0x0000
        /*0034*/ 	.byte	0x00, 0xf5, 0x21, 0x00


	//----- nvinfo : EIATTR_SPARSE_MMA_MASK
	.align		4
.L_45:
        /*0038*/ 	.byte	0x03, 0x50
        /*003a*/ 	.short	0x0000


	//----- nvinfo : EIATTR_MAXREG_COUNT
	.align		4
        /*003c*/ 	.byte	0x03, 0x1b
        /*003e*/ 	.short	0x00ff


	//----- nvinfo : EIATTR_MERCURY_ISA_VERSION
	.align		4
        /*0040*/ 	.byte	0x03, 0x5f
        /*0042*/ 	.short	0x0101


	//----- nvinfo : EIATTR_VRC_CTA_INIT_COUNT
	.align		4
        /*0044*/ 	.byte	0x02, 0x4a
	.zero		1
	.zero		1


	//----- nvinfo : EIATTR_EXIT_INSTR_OFFSETS
	.align		4
        /*0048*/ 	.byte	0x04, 0x1c
        /*004a*/ 	.short	(.L_47 - .L_46)


	//   ....[0]....
.L_46:
        /*004c*/ 	.word	0x000000d0


	//   ....[1]....
        /*0050*/ 	.word	0x00001010


	//----- nvinfo : EIATTR_CBANK_PARAM_SIZE
	.align		4
.L_47:
        /*0054*/ 	.byte	0x03, 0x19
        /*0056*/ 	.short	0x0018


	//----- nvinfo : EIATTR_PARAM_CBANK
	.align		4
        /*0058*/ 	.byte	0x04, 0x0a
        /*005a*/ 	.short	(.L_49 - .L_48)
	.align		4
.L_48:
        /*005c*/ 	.word	index@(.nv.constant0._Z13blur_verticalPKhPhPf)
        /*0060*/ 	.short	0x0380
        /*0062*/ 	.short	0x0018


	//----- nvinfo : EIATTR_SW_WAR
	.align		4
.L_49:
        /*0064*/ 	.byte	0x04, 0x36
        /*0066*/ 	.short	(.L_51 - .L_50)
.L_50:
        /*0068*/ 	.word	0x00000008
.L_51:


//--------------------- .nv.info._Z15blur_horizontalPKhPhPf --------------------------
	.section	.nv.info._Z15blur_horizontalPKhPhPf,"",@"SHT_CUDA_INFO"
	.sectionflags	@""
	.align	4


	//----- nvinfo : EIATTR_CUDA_API_VERSION
	.align		4
        /*0000*/ 	.byte	0x04, 0x37
        /*0002*/ 	.short	(.L_53 - .L_52)
.L_52:
        /*0004*/ 	.word	0x00000082


	//----- nvinfo : EIATTR_KPARAM_INFO
	.align		4
.L_53:
        /*0008*/ 	.byte	0x04, 0x17
        /*000a*/ 	.short	(.L_55 - .L_54)
.L_54:
        /*000c*/ 	.word	0x00000000
        /*0010*/ 	.short	0x0002
        /*0012*/ 	.short	0x0010
        /*0014*/ 	.byte	0x00, 0xf5, 0x21, 0x00


	//----- nvinfo : EIATTR_KPARAM_INFO
	.align		4
.L_55:
        /*0018*/ 	.byte	0x04, 0x17
        /*001a*/ 	.short	(.L_57 - .L_56)
.L_56:
        /*001c*/ 	.word	0x00000000
        /*0020*/ 	.short	0x0001
        /*0022*/ 	.short	0x0008
        /*0024*/ 	.byte	0x00, 0xf5, 0x21, 0x00


	//----- nvinfo : EIATTR_KPARAM_INFO
	.align		4
.L_57:
        /*0028*/ 	.byte	0x04, 0x17
        /*002a*/ 	.short	(.L_59 - .L_58)
.L_58:
        /*002c*/ 	.word	0x00000000
        /*0030*/ 	.short	0x0000
        /*0032*/ 	.short	0x0000
        /*0034*/ 	.byte	0x00, 0xf5, 0x21, 0x00


	//----- nvinfo : EIATTR_SPARSE_MMA_MASK
	.align		4
.L_59:
        /*0038*/ 	.byte	0x03, 0x50
        /*003a*/ 	.short	0x0000


	//----- nvinfo : EIATTR_MAXREG_COUNT
	.align		4
        /*003c*/ 	.byte	0x03, 0x1b
        /*003e*/ 	.short	0x00ff


	//----- nvinfo : EIATTR_MERCURY_ISA_VERSION
	.align		4
        /*0040*/ 	.byte	0x03, 0x5f
        /*0042*/ 	.short	0x0101


	//----- nvinfo : EIATTR_VRC_CTA_INIT_COUNT
	.align		4
        /*0044*/ 	.byte	0x02, 0x4a
	.zero		1
	.zero		1


	//----- nvinfo : EIATTR_EXIT_INSTR_OFFSETS
	.align		4
        /*0048*/ 	.byte	0x04, 0x1c
        /*004a*/ 	.short	(.L_61 - .L_60)


	//   ....[0]....
.L_60:
        /*004c*/ 	.word	0x000000d0


	//   ....[1]....
        /*0050*/ 	.word	0x00001010


	//----- nvinfo : EIATTR_CBANK_PARAM_SIZE
	.align		4
.L_61:
        /*0054*/ 	.byte	0x03, 0x19
        /*0056*/ 	.short	0x0018


	//----- nvinfo : EIATTR_PARAM_CBANK
	.align		4
        /*0058*/ 	.byte	0x04, 0x0a
        /*005a*/ 	.short	(.L_63 - .L_62)
	.align		4
.L_62:
        /*005c*/ 	.word	index@(.nv.constant0._Z15blur_horizontalPKhPhPf)
        /*0060*/ 	.short	0x0380
        /*0062*/ 	.short	0x0018


	//----- nvinfo : EIATTR_SW_WAR
	.align		4
.L_63:
        /*0064*/ 	.byte	0x04, 0x36
        /*0066*/ 	.short	(.L_65 - .L_64)
.L_64:
        /*0068*/ 	.word	0x00000008
.L_65:


//--------------------- .nv.callgraph             --------------------------
	.section	.nv.callgraph,"",@"SHT_CUDA_CALLGRAPH"
	.align	4
	.sectionentsize	8
	.align		4
        /*0000*/ 	.word	0x00000000
	.align		4
        /*0004*/ 	.word	0xffffffff
	.align		4
        /*0008*/ 	.word	0x00000000
	.align		4
        /*000c*/ 	.word	0xfffffffe
	.align		4
        /*0010*/ 	.word	0x00000000
	.align		4
        /*0014*/ 	.word	0xfffffffd
	.align		4
        /*0018*/ 	.word	0x00000000
	.align		4
        /*001c*/ 	.word	0xfffffffc


//--------------------- .nv.constant3             --------------------------
	.section	.nv.constant3,"a",@progbits
	.align	4
.nv.constant3:
	.type		KSIZE,@object
	.size		KSIZE,(WIDTH - KSIZE)
KSIZE:
	.zero		4
	.type		WIDTH,@object
	.size		WIDTH,(HEIGHT - WIDTH)
WIDTH:
	.zero		4
	.type		HEIGHT,@object
	.size		HEIGHT,(THRESHOLD - HEIGHT)
HEIGHT:
	.zero		4
	.type		THRESHOLD,@object
	.size		THRESHOLD,(.L_3 - THRESHOLD)
THRESHOLD:
	.zero		4
.L_3:


//--------------------- .text._Z8sumScalePKhS0_Ph --------------------------
	.section	.text._Z8sumScalePKhS0_Ph,"ax",@progbits
	.align	128
        .global         _Z8sumScalePKhS0_Ph
        .type           _Z8sumScalePKhS0_Ph,@function
        .size           _Z8sumScalePKhS0_Ph,(.L_x_15 - _Z8sumScalePKhS0_Ph)
        .other          _Z8sumScalePKhS0_Ph,@"STO_CUDA_ENTRY STV_DEFAULT"
_Z8sumScalePKhS0_Ph:
.text._Z8sumScalePKhS0_Ph:
[----:B------:R-:W-:Y:S01]  /*0000*/  LDC R1, c[0x0][0x37c] ;  /* 0x0000df00ff017b82 */ /* 0x000fe20000000800 */
[----:B------:R-:W0:Y:S07]  /*0010*/  S2R R2, SR_TID.Y ;  /* 0x0000000000027919 */ /* 0x000e2e0000002200 */
[----:B------:R-:W1:Y:S01]  /*0020*/  LDC R0, c[0x0][0x360] ;  /* 0x0000d800ff007b82 */ /* 0x000e620000000800 */
[----:B------:R-:W2:Y:S01]  /*0030*/  LDCU UR6, c[0x3][0x8] ;  /* 0x00c00100ff0677ac */ /* 0x000ea20008000800 */
[----:B------:R-:W1:Y:S01]  /*0040*/  S2R R5, SR_TID.X ;  /* 0x0000000000057919 */ /* 0x000e620000002100 */
[----:B------:R-:W3:Y:S05]  /*0050*/  LDCU UR7, c[0x3][0x4] ;  /* 0x00c00080ff0777ac */ /* 0x000eea0008000800 */
[----:B------:R-:W0:Y:S08]  /*0060*/  S2UR UR5, SR_CTAID.Y ;  /* 0x00000000000579c3 */ /* 0x000e300000002600 */
[----:B------:R-:W0:Y:S08]  /*0070*/  LDC R3, c[0x0][0x364] ;  /* 0x0000d900ff037b82 */ /* 0x000e300000000800 */
[----:B------:R-:W1:Y:S01]  /*0080*/  S2UR UR4, SR_CTAID.X ;  /* 0x00000000000479c3 */ /* 0x000e620000002500 */
[----:B0-----:R-:W-:-:S05]  /*0090*/  IMAD R3, R3, UR5, R2 ;  /* 0x0000000503037c24 */ /* 0x001fca000f8e0202 */
[----:B--2---:R-:W-:Y:S01]  /*00a0*/  ISETP.GE.AND P0, PT, R3, UR6, PT ;  /* 0x0000000603007c0c */ /* 0x004fe2000bf06270 */
[----:B-1----:R-:W-:-:S05]  /*00b0*/  IMAD R0, R0, UR4, R5 ;  /* 0x0000000400007c24 */ /* 0x002fca000f8e0205 */
[----:B---3--:R-:W-:-:S13]  /*00c0*/  ISETP.GE.OR P0, PT, R0, UR7, P0 ;  /* 0x0000000700007c0c */ /* 0x008fda0008706670 */
[----:B------:R-:W-:Y:S05]  /*00d0*/  @P0 EXIT ;  /* 0x000000000000094d */ /* 0x000fea0003800000 */
[----:B------:R-:W0:Y:S01]  /*00e0*/  LDCU.128 UR8, c[0x0][0x380] ;  /* 0x00007000ff0877ac */ /* 0x000e220008000c00 */
[----:B------:R-:W-:Y:S01]  /*00f0*/  IMAD R0, R3, UR7, R0 ;  /* 0x0000000703007c24 */ /* 0x000fe2000f8e0200 */
[----:B------:R-:W1:Y:S04]  /*0100*/  LDCU.64 UR4, c[0x0][0x358] ;  /* 0x00006b00ff0477ac */ /* 0x000e680008000a00 */
[----:B------:R-:W-:Y:S02]  /*0110*/  SHF.R.S32.HI R7, RZ, 0x1f, R0 ;  /* 0x0000001fff077819 */ /* 0x000fe40000011400 */
[C---:B0-----:R-:W-:Y:S02]  /*0120*/  IADD3 R4, P1, PT, R0.reuse, UR8, RZ ;  /* 0x0000000800047c10 */ /* 0x041fe4000ff3e0ff */
[----:B------:R-:W-:-:S02]  /*0130*/  IADD3 R2, P0, PT, R0, UR10, RZ ;  /* 0x0000000a00027c10 */ /* 0x000fc4000ff1e0ff */
[C---:B------:R-:W-:Y:S02]  /*0140*/  IADD3.X R5, PT, PT, R7.reuse, UR9, RZ, P1, !PT ;  /* 0x0000000907057c10 */ /* 0x040fe40008ffe4ff */
[----:B------:R-:W-:-:S04]  /*0150*/  IADD3.X R3, PT, PT, R7, UR11, RZ, P0, !PT ;  /* 0x0000000b07037c10 */ /* 0x000fc800087fe4ff */
[----:B-1----:R-:W2:Y:S04]  /*0160*/  LDG.E.U8 R5, desc[UR4][R4.64] ;  /* 0x0000000404057981 */ /* 0x002ea8000c1e1100 */
[----:B------:R-:W2:Y:S01]  /*0170*/  LDG.E.U8 R2, desc[UR4][R2.64] ;  /* 0x0000000402027981 */ /* 0x000ea2000c1e1100 */
[----:B------:R-:W-:Y:S01]  /*0180*/  BSSY.RECONVERGENT B0, `(.L_x_0) ;  /* 0x000000e000007945 */ /* 0x000fe20003800200 */
[----:B--2---:R-:W-:-:S05]  /*0190*/  IMAD.IADD R6, R2, 0x1, -R5 ;  /* 0x0000000102067824 */ /* 0x004fca00078e0a05 */
[----:B------:R-:W-:Y:S01]  /*01a0*/  ISETP.GT.AND P0, PT, R6, 0xc, PT ;  /* 0x0000000c0600780c */ /* 0x000fe20003f04270 */
[----:B------:R-:W-:-:S12]  /*01b0*/  IMAD.MOV.U32 R6, RZ, RZ, RZ ;  /* 0x000000ffff067224 */ /* 0x000fd800078e00ff */
[----:B------:R-:W-:Y:S05]  /*01c0*/  @P0 BRA `(.L_x_1) ;  /* 0x0000000000240947 */ /* 0x000fea0003800000 */
[----:B------:R-:W-:Y:S01]  /*01d0*/  ISETP.GE.U32.AND P0, PT, R2, R5, PT ;  /* 0x000000050200720c */ /* 0x000fe20003f06070 */
[----:B------:R-:W-:-:S12]  /*01e0*/  IMAD.MOV.U32 R6, RZ, RZ, 0xff ;  /* 0x000000ffff067424 */ /* 0x000fd800078e00ff */
[----:B------:R-:W-:-:S05]  /*01f0*/  @P0 IMAD.MOV R3, RZ, RZ, -R5 ;  /* 0x000000ffff030224 */ /* 0x000fca00078e0a05 */
[----:B------:R-:W-:-:S05]  /*0200*/  @P0 PRMT R3, R3, 0x7710, RZ ;  /* 0x0000771003030816 */ /* 0x000fca00000000ff */
[----:B------:R-:W-:Y:S02]  /*0210*/  @P0 IMAD.IADD R2, R2, 0x1, R3 ;  /* 0x0000000102020824 */ /* 0x000fe400078e0203 */
[----:B------:R-:W-:-:S03]  /*0220*/  @P0 IMAD.MOV.U32 R3, RZ, RZ, -0x14 ;  /* 0xffffffecff030424 */ /* 0x000fc600078e00ff */
[----:B------:R-:W-:-:S05]  /*0230*/  @P0 PRMT R2, R2, 0x9910, RZ ;  /* 0x0000991002020816 */ /* 0x000fca00000000ff */
[----:B------:R-:W-:-:S05]  /*0240*/  @P0 IMAD R2, R2, R3, -0x1 ;  /* 0xffffffff02020424 */ /* 0x000fca00078e0203 */
[----:B------:R-:W-:-:S07]  /*0250*/  @P0 LOP3.LUT R6, R2, 0xff, RZ, 0xc0, !PT ;  /* 0x000000ff02060812 */ /* 0x000fce00078ec0ff */
.L_x_1:
[----:B------:R-:W-:Y:S05]  /*0260*/  BSYNC.RECONVERGENT B0 ;  /* 0x0000000000007941 */ /* 0x000fea0003800200 */
.L_x_0:
[----:B------:R-:W0:Y:S01]  /*0270*/  LDCU UR6, c[0x3][0xc] ;  /* 0x00c00180ff0677ac */ /* 0x000e220008000800 */
[----:B------:R-:W1:Y:S01]  /*0280*/  LDCU.64 UR8, c[0x0][0x390] ;  /* 0x00007200ff0877ac */ /* 0x000e620008000a00 */
[----:B0-----:R-:W-:Y:S02]  /*0290*/  ISETP.LE.AND P1, PT, RZ, UR6, PT ;  /* 0x00000006ff007c0c */ /* 0x001fe4000bf23270 */
[----:B------:R-:W-:Y:S02]  /*02a0*/  ISETP.GT.AND P0, PT, R6, UR6, PT ;  /* 0x0000000606007c0c */ /* 0x000fe4000bf04270 */
[----:B-1----:R-:W-:-:S04]  /*02b0*/  IADD3 R2, P2, PT, R0, UR8, RZ ;  /* 0x0000000800027c10 */ /* 0x002fc8000ff5e0ff */
[----:B------:R-:W-:-:S05]  /*02c0*/  IADD3.X R3, PT, PT, R7, UR9, RZ, P2, !PT ;  /* 0x0000000907037c10 */ /* 0x000fca00097fe4ff */
[----:B------:R-:W-:-:S05]  /*02d0*/  @P1 SEL R6, RZ, 0xff, !P0 ;  /* 0x000000ffff061807 */ /* 0x000fca0004000000 */
[----:B------:R-:W-:Y:S01]  /*02e0*/  STG.E.U8 desc[UR4][R2.64], R6 ;  /* 0x0000000602007986 */ /* 0x000fe2000c101104 */
[----:B------:R-:W-:Y:S05]  /*02f0*/  EXIT ;  /* 0x000000000000794d */ /* 0x000fea0003800000 */
.L_x_2:
[----:B------:R-:W-:-:S00]  /*0300*/  BRA `(.L_x_2) ;  /* 0xfffffffc00fc7947 */ /* 0x000fc0000383ffff */
[----:B------:R-:W-:-:S00]  /*0310*/  NOP ;  /* 0x0000000000007918 */ /* 0x000fc00000000000 */
        /* <DEDUP_REMOVED lines=14> */
.L_x_15:


//--------------------- .text._Z13blur_verticalPKhPhPf --------------------------
	.section	.text._Z13blur_verticalPKhPhPf,"ax",@progbits
	.align	128
        .global         _Z13blur_verticalPKhPhPf
        .type           _Z13blur_verticalPKhPhPf,@function
        .size           _Z13blur_verticalPKhPhPf,(.L_x_16 - _Z13blur_verticalPKhPhPf)
        .other          _Z13blur_verticalPKhPhPf,@"STO_CUDA_ENTRY STV_DEFAULT"
_Z13blur_verticalPKhPhPf:
.text._Z13blur_verticalPKhPhPf:
        /* <DEDUP_REMOVED lines=14> */
[----:B------:R-:W0:Y:S01]  /*00e0*/  LDC R5, c[0x3][RZ] ;  /* 0x00c00000ff057b82 */ /* 0x000e220000000800 */
[----:B------:R-:W1:Y:S01]  /*00f0*/  LDCU.64 UR6, c[0x0][0x358] ;  /* 0x00006b00ff0677ac */ /* 0x000e620008000a00 */
[----:B------:R-:W-:Y:S01]  /*0100*/  IMAD.MOV.U32 R11, RZ, RZ, RZ ;  /* 0x000000ffff0b7224 */ /* 0x000fe200078e00ff */
[C---:B0-----:R-:W-:Y:S02]  /*0110*/  ISETP.GE.AND P0, PT, R5.reuse, -0x1, PT ;  /* 0xffffffff0500780c */ /* 0x041fe40003f06270 */
[----:B------:R-:W-:-:S11]  /*0120*/  LEA.HI R5, R5, R5, RZ, 0x1 ;  /* 0x0000000505057211 */ /* 0x000fd600078f08ff */
[----:B-1----:R-:W-:Y:S05]  /*0130*/  @!P0 BRA `(.L_x_3) ;  /* 0x0000000c009c8947 */ /* 0x002fea0003800000 */
[----:B------:R-:W-:Y:S01]  /*0140*/  SHF.R.S32.HI R5, RZ, 0x1, R5 ;  /* 0x00000001ff057819 */ /* 0x000fe20000011405 */
[----:B------:R-:W-:Y:S01]  /*0150*/  UIADD3 UR4, UPT, UPT, UR8, -0x1, URZ ;  /* 0xffffffff08047890 */ /* 0x000fe2000fffe0ff */
[----:B------:R-:W-:Y:S02]  /*0160*/  IMAD.MOV.U32 R11, RZ, RZ, RZ ;  /* 0x000000ffff0b7224 */ /* 0x000fe400078e00ff */
[----:B------:R-:W-:Y:S01]  /*0170*/  IABS R4, R5 ;  /* 0x0000000500047213 */ /* 0x000fe20000000000 */
[----:B------:R-:W-:-:S04]  /*0180*/  IMAD.MOV R10, RZ, RZ, -R5 ;  /* 0x000000ffff0a7224 */ /* 0x000fc800078e0a05 */
[----:B------:R-:W-:-:S04]  /*0190*/  IMAD.IADD R4, R5, 0x1, R4 ;  /* 0x0000000105047824 */ /* 0x000fc800078e0204 */
[C---:B------:R-:W-:Y:S01]  /*01a0*/  VIADD R6, R4.reuse, 0x1 ;  /* 0x0000000104067836 */ /* 0x040fe20000000000 */
[----:B------:R-:W-:-:S04]  /*01b0*/  ISETP.GE.U32.AND P0, PT, R4, 0x7, PT ;  /* 0x000000070400780c */ /* 0x000fc80003f06070 */
[----:B------:R-:W-:-:S09]  /*01c0*/  LOP3.LUT R7, R6, 0x7, RZ, 0xc0, !PT ;  /* 0x0000000706077812 */ /* 0x000fd200078ec0ff */
[----:B------:R-:W-:Y:S05]  /*01d0*/  @!P0 BRA `(.L_x_4) ;  /* 0x0000000400c08947 */ /* 0x000fea0003800000 */
[----:B------:R-:W0:Y:S01]  /*01e0*/  LDC.64 R14, c[0x0][0x390] ;  /* 0x0000e400ff0e7b82 */ /* 0x000e220000000a00 */
[----:B------:R-:W-:Y:S01]  /*01f0*/  LOP3.LUT R8, R6, 0xfffffff8, RZ, 0xc0, !PT ;  /* 0xfffffff806087812 */ /* 0x000fe200078ec0ff */
[----:B------:R-:W-:Y:S01]  /*0200*/  IMAD.IADD R9, R0, 0x1, -R5 ;  /* 0x0000000100097824 */ /* 0x000fe200078e0a05 */
[----:B------:R-:W-:Y:S01]  /*0210*/  IADD3 R10, PT, PT, -R5, 0x3, RZ ;  /* 0x00000003050a7810 */ /* 0x000fe20007ffe1ff */
[----:B------:R-:W-:Y:S01]  /*0220*/  IMAD.MOV.U32 R11, RZ, RZ, RZ ;  /* 0x000000ffff0b7224 */ /* 0x000fe200078e00ff */
[----:B------:R-:W1:Y:S01]  /*0230*/  LDCU.64 UR10, c[0x0][0x380] ;  /* 0x00007000ff0a77ac */ /* 0x000e620008000a00 */
[----:B------:R-:W-:Y:S02]  /*0240*/  IMAD.MOV.U32 R2, RZ, RZ, 0x3 ;  /* 0x00000003ff027424 */ /* 0x000fe400078e00ff */
[----:B------:R-:W-:-:S07]  /*0250*/  IMAD.MOV R8, RZ, RZ, -R8 ;  /* 0x000000ffff087224 */ /* 0x000fce00078e0a08 */
.L_x_5:
[C---:B------:R-:W-:Y:S01]  /*0260*/  VIADD R13, R9.reuse, 0x1 ;  /* 0x00000001090d7836 */ /* 0x040fe20000000000 */
[C---:B------:R-:W-:Y:S01]  /*0270*/  ISETP.GE.AND P1, PT, R9.reuse, UR8, PT ;  /* 0x0000000809007c0c */ /* 0x040fe2000bf26270 */
[----:B------:R-:W-:Y:S01]  /*0280*/  VIADD R21, R2, 0xfffffffd ;  /* 0xfffffffd02157836 */ /* 0x000fe20000000000 */
[C---:B------:R-:W-:Y:S02]  /*0290*/  ISETP.GE.AND P0, PT, R9.reuse, RZ, PT ;  /* 0x000000ff0900720c */ /* 0x040fe40003f06270 */
[----:B------:R-:W-:Y:S01]  /*02a0*/  SEL R12, R9, UR4, !P1 ;  /* 0x00000004090c7c07 */ /* 0x000fe2000c800000 */
[----:B0-----:R-:W-:Y:S01]  /*02b0*/  IMAD.WIDE R20, R21, 0x4, R14 ;  /* 0x0000000415147825 */ /* 0x001fe200078e020e */
[C---:B------:R-:W-:Y:S02]  /*02c0*/  ISETP.GE.AND P2, PT, R13.reuse, UR8, PT ;  /* 0x000000080d007c0c */ /* 0x040fe4000bf46270 */
[C---:B------:R-:W-:Y:S02]  /*02d0*/  ISETP.GE.AND P1, PT, R13.reuse, RZ, PT ;  /* 0x000000ff0d00720c */ /* 0x040fe40003f26270 */
[----:B------:R-:W-:Y:S01]  /*02e0*/  SEL R12, R12, RZ, P0 ;  /* 0x000000ff0c0c7207 */ /* 0x000fe20000000000 */
[----:B------:R-:W2:Y:S01]  /*02f0*/  LDG.E R19, desc[UR6][R20.64] ;  /* 0x0000000614137981 */ /* 0x000ea2000c1e1900 */
[----:B------:R-:W-:-:S03]  /*0300*/  SEL R13, R13, UR4, !P2 ;  /* 0x000000040d0d7c07 */ /* 0x000fc6000d000000 */
[----:B------:R-:W3:Y:S01]  /*0310*/  LDG.E R24, desc[UR6][R20.64+0x4] ;  /* 0x0000040614187981 */ /* 0x000ee2000c1e1900 */
[----:B------:R-:W-:Y:S01]  /*0320*/  SEL R16, R13, RZ, P1 ;  /* 0x000000ff0d107207 */ /* 0x000fe20000800000 */
[--C-:B------:R-:W-:Y:S02]  /*0330*/  IMAD R13, R12, UR9, R3.reuse ;  /* 0x000000090c0d7c24 */ /* 0x100fe4000f8e0203 */
[----:B------:R-:W-:Y:S01]  /*0340*/  VIADD R22, R9, 0x2 ;  /* 0x0000000209167836 */ /* 0x000fe20000000000 */
[----:B------:R-:W4:Y:S01]  /*0350*/  LDG.E R25, desc[UR6][R20.64+0xc] ;  /* 0x00000c0614197981 */ /* 0x000f22000c1e1900 */
[----:B------:R-:W-:Y:S01]  /*0360*/  IMAD R17, R16, UR9, R3 ;  /* 0x0000000910117c24 */ /* 0x000fe2000f8e0203 */
[----:B-1----:R-:W-:-:S04]  /*0370*/  IADD3 R12, P0, PT, R13, UR10, RZ ;  /* 0x0000000a0d0c7c10 */ /* 0x002fc8000ff1e0ff */
[----:B------:R-:W-:Y:S02]  /*0380*/  LEA.HI.X.SX32 R13, R13, UR11, 0x1, P0 ;  /* 0x0000000b0d0d7c11 */ /* 0x000fe400080f0eff */
[----:B------:R-:W-:-:S03]  /*0390*/  IADD3 R16, P0, PT, R17, UR10, RZ ;  /* 0x0000000a11107c10 */ /* 0x000fc6000ff1e0ff */
[----:B------:R0:W5:Y:S01]  /*03a0*/  LDG.E.U8 R12, desc[UR6][R12.64] ;  /* 0x000000060c0c7981 */ /* 0x000162000c1e1100 */
[----:B------:R-:W-:-:S05]  /*03b0*/  LEA.HI.X.SX32 R17, R17, UR11, 0x1, P0 ;  /* 0x0000000b11117c11 */ /* 0x000fca00080f0eff */
[----:B------:R1:W3:Y:S01]  /*03c0*/  LDG.E.U8 R16, desc[UR6][R16.64] ;  /* 0x0000000610107981 */ /* 0x0002e2000c1e1100 */
[C---:B------:R-:W-:Y:S02]  /*03d0*/  ISETP.GE.AND P1, PT, R22.reuse, UR8, PT ;  /* 0x0000000816007c0c */ /* 0x040fe4000bf26270 */
[C---:B------:R-:W-:Y:S02]  /*03e0*/  ISETP.GE.AND P0, PT, R22.reuse, RZ, PT ;  /* 0x000000ff1600720c */ /* 0x040fe40003f06270 */
[----:B------:R-:W-:-:S04]  /*03f0*/  SEL R22, R22, UR4, !P1 ;  /* 0x0000000416167c07 */ /* 0x000fc8000c800000 */
[----:B------:R-:W-:Y:S01]  /*0400*/  SEL R22, R22, RZ, P0 ;  /* 0x000000ff16167207 */ /* 0x000fe20000000000 */
[C---:B0-----:R-:W-:Y:S02]  /*0410*/  VIADD R13, R9.reuse, 0x4 ;  /* 0x00000004090d7836 */ /* 0x041fe40000000000 */
[----:B------:R-:W-:-:S03]  /*0420*/  VIADD R29, R9, 0x5 ;  /* 0x00000005091d7836 */ /* 0x000fc60000000000 */
[C---:B------:R-:W-:Y:S02]  /*0430*/  ISETP.GE.AND P3, PT, R13.reuse, UR8, PT ;  /* 0x000000080d007c0c */ /* 0x040fe4000bf66270 */
[C---:B------:R-:W-:Y:S02]  /*0440*/  ISETP.GE.AND P2, PT, R13.reuse, RZ, PT ;  /* 0x000000ff0d00720c */ /* 0x040fe40003f46270 */
[----:B-1----:R-:W-:Y:S02]  /*0450*/  SEL R17, R13, UR4, !P3 ;  /* 0x000000040d117c07 */ /* 0x002fe4000d800000 */
[----:B------:R-:W4:Y:S02]  /*0460*/  LDG.E R13, desc[UR6][R20.64+0x8] ;  /* 0x00000806140d7981 */ /* 0x000f24000c1e1900 */
[----:B------:R-:W-:-:S05]  /*0470*/  SEL R28, R17, RZ, P2 ;  /* 0x000000ff111c7207 */ /* 0x000fca0001000000 */
[----:B------:R-:W-:Y:S01]  /*0480*/  IMAD R17, R28, UR9, R3 ;  /* 0x000000091c117c24 */ /* 0x000fe2000f8e0203 */
[----:B-----5:R-:W-:-:S05]  /*0490*/  I2FP.F32.U32 R18, R12 ;  /* 0x0000000c00127245 */ /* 0x020fca0000201000 */
[----:B--2---:R-:W-:Y:S01]  /*04a0*/  FFMA R18, R18, R19, R11 ;  /* 0x0000001312127223 */ /* 0x004fe2000000000b */
[----:B------:R-:W-:-:S05]  /*04b0*/  VIADD R11, R9, 0x3 ;  /* 0x00000003090b7836 */ /* 0x000fca0000000000 */
[C---:B------:R-:W-:Y:S02]  /*04c0*/  ISETP.GE.AND P1, PT, R11.reuse, UR8, PT ;  /* 0x000000080b007c0c */ /* 0x040fe4000bf26270 */
[C---:B------:R-:W-:Y:S02]  /*04d0*/  ISETP.GE.AND P0, PT, R11.reuse, RZ, PT ;  /* 0x000000ff0b00720c */ /* 0x040fe40003f06270 */
[----:B------:R-:W-:Y:S01]  /*04e0*/  SEL R12, R11, UR4, !P1 ;  /* 0x000000040b0c7c07 */ /* 0x000fe2000c800000 */
[----:B------:R-:W-:Y:S01]  /*04f0*/  IMAD R11, R22, UR9, R3 ;  /* 0x00000009160b7c24 */ /* 0x000fe2000f8e0203 */
[----:B---3--:R-:W-:Y:S01]  /*0500*/  I2FP.F32.U32 R23, R16 ;  /* 0x0000001000177245 */ /* 0x008fe20000201000 */
[----:B------:R-:W2:Y:S01]  /*0510*/  LDG.E R22, desc[UR6][R20.64+0x14] ;  /* 0x0000140614167981 */ /* 0x000ea2000c1e1900 */
[----:B------:R-:W-:Y:S02]  /*0520*/  SEL R12, R12, RZ, P0 ;  /* 0x000000ff0c0c7207 */ /* 0x000fe40000000000 */
[----:B------:R-:W-:-:S03]  /*0530*/  IADD3 R26, P0, PT, R11, UR10, RZ ;  /* 0x0000000a0b1a7c10 */ /* 0x000fc6000ff1e0ff */
[----:B------:R-:W-:Y:S02]  /*0540*/  IMAD R16, R12, UR9, R3 ;  /* 0x000000090c107c24 */ /* 0x000fe4000f8e0203 */
[----:B------:R-:W-:Y:S01]  /*0550*/  FFMA R24, R23, R24, R18 ;  /* 0x0000001817187223 */ /* 0x000fe20000000012 */
[----:B------:R-:W-:Y:S01]  /*0560*/  LEA.HI.X.SX32 R27, R11, UR11, 0x1, P0 ;  /* 0x0000000b0b1b7c11 */ /* 0x000fe200080f0eff */
[----:B------:R-:W3:Y:S01]  /*0570*/  LDG.E R23, desc[UR6][R20.64+0x10] ;  /* 0x0000100614177981 */ /* 0x000ee2000c1e1900 */
[C---:B------:R-:W-:Y:S02]  /*0580*/  IADD3 R18, P0, PT, R16.reuse, UR10, RZ ;  /* 0x0000000a10127c10 */ /* 0x040fe4000ff1e0ff */
[C---:B------:R-:W-:Y:S01]  /*0590*/  ISETP.GE.AND P1, PT, R29.reuse, UR8, PT ;  /* 0x000000081d007c0c */ /* 0x040fe2000bf26270 */
[----:B------:R-:W5:Y:S01]  /*05a0*/  LDG.E R12, desc[UR6][R20.64+0x18] ;  /* 0x00001806140c7981 */ /* 0x000f62000c1e1900 */
[----:B------:R-:W-:Y:S02]  /*05b0*/  LEA.HI.X.SX32 R19, R16, UR11, 0x1, P0 ;  /* 0x0000000b10137c11 */ /* 0x000fe400080f0eff */
[C---:B------:R-:W-:Y:S01]  /*05c0*/  ISETP.GE.AND P0, PT, R29.reuse, RZ, PT ;  /* 0x000000ff1d00720c */ /* 0x040fe20003f06270 */
[----:B------:R0:W5:Y:S01]  /*05d0*/  LDG.E R11, desc[UR6][R20.64+0x1c] ;  /* 0x00001c06140b7981 */ /* 0x000162000c1e1900 */
[----:B------:R-:W-:-:S02]  /*05e0*/  SEL R29, R29, UR4, !P1 ;  /* 0x000000041d1d7c07 */ /* 0x000fc4000c800000 */
[----:B------:R-:W-:Y:S01]  /*05f0*/  IADD3 R16, P2, PT, R17, UR10, RZ ;  /* 0x0000000a11107c10 */ /* 0x000fe2000ff5e0ff */
[----:B------:R1:W2:Y:S04]  /*0600*/  LDG.E.U8 R28, desc[UR6][R18.64] ;  /* 0x00000006121c7981 */ /* 0x0002a8000c1e1100 */
[----:B------:R-:W4:Y:S01]  /*0610*/  LDG.E.U8 R26, desc[UR6][R26.64] ;  /* 0x000000061a1a7981 */ /* 0x000f22000c1e1100 */
[----:B0-----:R-:W-:Y:S01]  /*0620*/  VIADD R21, R9, 0x6 ;  /* 0x0000000609157836 */ /* 0x001fe20000000000 */
[----:B------:R-:W-:Y:S01]  /*0630*/  SEL R20, R29, RZ, P0 ;  /* 0x000000ff1d147207 */ /* 0x000fe20000000000 */
[----:B------:R-:W-:-:S03]  /*0640*/  VIADD R29, R9, 0x7 ;  /* 0x00000007091d7836 */ /* 0x000fc60000000000 */
[C---:B------:R-:W-:Y:S01]  /*0650*/  ISETP.GE.AND P1, PT, R21.reuse, UR8, PT ;  /* 0x0000000815007c0c */ /* 0x040fe2000bf26270 */
[----:B------:R-:W-:Y:S01]  /*0660*/  IMAD R20, R20, UR9, R3 ;  /* 0x0000000914147c24 */ /* 0x000fe2000f8e0203 */
[C---:B------:R-:W-:Y:S02]  /*0670*/  ISETP.GE.AND P0, PT, R21.reuse, RZ, PT ;  /* 0x000000ff1500720c */ /* 0x040fe40003f06270 */
[----:B------:R-:W-:Y:S02]  /*0680*/  SEL R21, R21, UR4, !P1 ;  /* 0x0000000415157c07 */ /* 0x000fe4000c800000 */
[----:B------:R-:W-:Y:S02]  /*0690*/  ISETP.GE.AND P1, PT, R29, UR8, PT ;  /* 0x000000081d007c0c */ /* 0x000fe4000bf26270 */
[----:B------:R-:W-:Y:S02]  /*06a0*/  LEA.HI.X.SX32 R17, R17, UR11, 0x1, P2 ;  /* 0x0000000b11117c11 */ /* 0x000fe400090f0eff */
[----:B------:R-:W-:-:S02]  /*06b0*/  SEL R21, R21, RZ, P0 ;  /* 0x000000ff15157207 */ /* 0x000fc40000000000 */
[C---:B-1----:R-:W-:Y:S01]  /*06c0*/  IADD3 R18, P2, PT, R20.reuse, UR10, RZ ;  /* 0x0000000a14127c10 */ /* 0x042fe2000ff5e0ff */
[----:B------:R0:W3:Y:S01]  /*06d0*/  LDG.E.U8 R27, desc[UR6][R16.64] ;  /* 0x00000006101b7981 */ /* 0x0000e2000c1e1100 */
[C---:B------:R-:W-:Y:S02]  /*06e0*/  ISETP.GE.AND P0, PT, R29.reuse, RZ, PT ;  /* 0x000000ff1d00720c */ /* 0x040fe40003f06270 */
[----:B------:R-:W-:Y:S02]  /*06f0*/  SEL R29, R29, UR4, !P1 ;  /* 0x000000041d1d7c07 */ /* 0x000fe4000c800000 */
[----:B------:R-:W-:Y:S02]  /*0700*/  LEA.HI.X.SX32 R19, R20, UR11, 0x1, P2 ;  /* 0x0000000b14137c11 */ /* 0x000fe400090f0eff */
[----:B------:R-:W-:Y:S01]  /*0710*/  SEL R20, R29, RZ, P0 ;  /* 0x000000ff1d147207 */ /* 0x000fe20000000000 */
[--C-:B0-----:R-:W-:Y:S02]  /*0720*/  IMAD R17, R21, UR9, R3.reuse ;  /* 0x0000000915117c24 */ /* 0x101fe4000f8e0203 */
[----:B------:R-:W5:Y:S02]  /*0730*/  LDG.E.U8 R18, desc[UR6][R18.64] ;  /* 0x0000000612127981 */ /* 0x000f64000c1e1100 */
[----:B------:R-:W-:Y:S01]  /*0740*/  IMAD R21, R20, UR9, R3 ;  /* 0x0000000914157c24 */ /* 0x000fe2000f8e0203 */
[----:B------:R-:W-:-:S04]  /*0750*/  IADD3 R16, P0, PT, R17, UR10, RZ ;  /* 0x0000000a11107c10 */ /* 0x000fc8000ff1e0ff */
[----:B------:R-:W-:Y:S02]  /*0760*/  LEA.HI.X.SX32 R17, R17, UR11, 0x1, P0 ;  /* 0x0000000b11117c11 */ /* 0x000fe400080f0eff */
[----:B------:R-:W-:-:S03]  /*0770*/  IADD3 R20, P0, PT, R21, UR10, RZ ;  /* 0x0000000a15147c10 */ /* 0x000fc6000ff1e0ff */
[----:B------:R-:W5:Y:S01]  /*0780*/  LDG.E.U8 R16, desc[UR6][R16.64] ;  /* 0x0000000610107981 */ /* 0x000f62000c1e1100 */
[----:B------:R-:W-:-:S05]  /*0790*/  LEA.HI.X.SX32 R21, R21, UR11, 0x1, P0 ;  /* 0x0000000b15157c11 */ /* 0x000fca00080f0eff */
[----:B------:R-:W5:Y:S01]  /*07a0*/  LDG.E.U8 R20, desc[UR6][R20.64] ;  /* 0x0000000614147981 */ /* 0x000f62000c1e1100 */
[----:B------:R-:W-:-:S05]  /*07b0*/  VIADD R8, R8, 0x8 ;  /* 0x0000000808087836 */ /* 0x000fca0000000000 */
[----:B------:R-:W-:Y:S01]  /*07c0*/  ISETP.NE.AND P0, PT, R8, RZ, PT ;  /* 0x000000ff0800720c */ /* 0x000fe20003f05270 */
[----:B------:R-:W-:Y:S02]  /*07d0*/  VIADD R10, R10, 0x8 ;  /* 0x000000080a0a7836 */ /* 0x000fe40000000000 */
[----:B------:R-:W-:Y:S02]  /*07e0*/  VIADD R2, R2, 0x8 ;  /* 0x0000000802027836 */ /* 0x000fe40000000000 */
[----:B------:R-:W-:Y:S01]  /*07f0*/  VIADD R9, R9, 0x8 ;  /* 0x0000000809097836 */ /* 0x000fe20000000000 */
[----:B----4-:R-:W-:-:S05]  /*0800*/  I2FP.F32.U32 R29, R26 ;  /* 0x0000001a001d7245 */ /* 0x010fca0000201000 */
[----:B------:R-:W-:Y:S01]  /*0810*/  FFMA R24, R29, R13, R24 ;  /* 0x0000000d1d187223 */ /* 0x000fe20000000018 */
[----:B--2---:R-:W-:-:S05]  /*0820*/  I2FP.F32.U32 R13, R28 ;  /* 0x0000001c000d7245 */ /* 0x004fca0000201000 */
[----:B------:R-:W-:Y:S01]  /*0830*/  FFMA R24, R13, R25, R24 ;  /* 0x000000190d187223 */ /* 0x000fe20000000018 */
[----:B---3--:R-:W-:-:S05]  /*0840*/  I2FP.F32.U32 R27, R27 ;  /* 0x0000001b001b7245 */ /* 0x008fca0000201000 */
[----:B------:R-:W-:Y:S01]  /*0850*/  FFMA R23, R27, R23, R24 ;  /* 0x000000171b177223 */ /* 0x000fe20000000018 */
[----:B-----5:R-:W-:-:S05]  /*0860*/  I2FP.F32.U32 R18, R18 ;  /* 0x0000001200127245 */ /* 0x020fca0000201000 */
[----:B------:R-:W-:Y:S01]  /*0870*/  FFMA R23, R18, R22, R23 ;  /* 0x0000001612177223 */ /* 0x000fe20000000017 */
[----:B------:R-:W-:-:S05]  /*0880*/  I2FP.F32.U32 R16, R16 ;  /* 0x0000001000107245 */ /* 0x000fca0000201000 */
[----:B------:R-:W-:Y:S01]  /*0890*/  FFMA R12, R16, R12, R23 ;  /* 0x0000000c100c7223 */ /* 0x000fe20000000017 */
[----:B------:R-:W-:-:S05]  /*08a0*/  I2FP.F32.U32 R13, R20 ;  /* 0x00000014000d7245 */ /* 0x000fca0000201000 */
[----:B------:R-:W-:Y:S01]  /*08b0*/  FFMA R11, R13, R11, R12 ;  /* 0x0000000b0d0b7223 */ /* 0x000fe2000000000c */
[----:B------:R-:W-:Y:S06]  /*08c0*/  @P0 BRA `(.L_x_5) ;  /* 0xfffffff800640947 */ /* 0x000fec000383ffff */
[----:B------:R-:W-:-:S07]  /*08d0*/  VIADD R10, R10, 0xfffffffd ;  /* 0xfffffffd0a0a7836 */ /* 0x000fce0000000000 */
.L_x_4:
[----:B------:R-:W-:-:S13]  /*08e0*/  ISETP.NE.AND P0, PT, R7, RZ, PT ;  /* 0x000000ff0700720c */ /* 0x000fda0003f05270 */
[----:B------:R-:W-:Y:S05]  /*08f0*/  @!P0 BRA `(.L_x_3) ;  /* 0x0000000400ac8947 */ /* 0x000fea0003800000 */
[----:B------:R-:W-:Y:S02]  /*0900*/  ISETP.GE.U32.AND P1, PT, R7, 0x4, PT ;  /* 0x000000040700780c */ /* 0x000fe40003f26070 */
[----:B------:R-:W-:-:S11]  /*0910*/  LOP3.LUT P0, R2, R6, 0x3, RZ, 0xc0, !PT ;  /* 0x0000000306027812 */ /* 0x000fd6000780c0ff */
[----:B------:R-:W-:Y:S05]  /*0920*/  @!P1 BRA `(.L_x_6) ;  /* 0x0000000000d49947 */ /* 0x000fea0003800000 */
[----:B------:R-:W-:Y:S01]  /*0930*/  IMAD.IADD R8, R0, 0x1, R10 ;  /* 0x0000000100087824 */ /* 0x000fe200078e020a */
[----:B------:R-:W0:Y:S01]  /*0940*/  LDCU.64 UR10, c[0x0][0x380] ;  /* 0x00007000ff0a77ac */ /* 0x000e220008000a00 */
[----:B------:R-:W1:Y:S02]  /*0950*/  LDC.64 R6, c[0x0][0x390] ;  /* 0x0000e400ff067b82 */ /* 0x000e640000000a00 */
[C---:B------:R-:W-:Y:S01]  /*0960*/  VIADD R9, R8.reuse, 0x1 ;  /* 0x0000000108097836 */ /* 0x040fe20000000000 */
[C---:B------:R-:W-:Y:S01]  /*0970*/  ISETP.GE.AND P1, PT, R8.reuse, UR8, PT ;  /* 0x0000000808007c0c */ /* 0x040fe2000bf26270 */
[C---:B------:R-:W-:Y:S01]  /*0980*/  VIADD R12, R8.reuse, 0x2 ;  /* 0x00000002080c7836 */ /* 0x040fe20000000000 */
[C---:B------:R-:W-:Y:S01]  /*0990*/  ISETP.GE.AND P5, PT, R8.reuse, RZ, PT ;  /* 0x000000ff0800720c */ /* 0x040fe20003fa6270 */
[C---:B------:R-:W-:Y:S01]  /*09a0*/  VIADD R14, R8.reuse, 0x3 ;  /* 0x00000003080e7836 */ /* 0x040fe20000000000 */
[----:B------:R-:W-:Y:S02]  /*09b0*/  SEL R8, R8, UR4, !P1 ;  /* 0x0000000408087c07 */ /* 0x000fe4000c800000 */
[----:B------:R-:W-:-:S02]  /*09c0*/  ISETP.GE.AND P4, PT, R9, UR8, PT ;  /* 0x0000000809007c0c */ /* 0x000fc4000bf86270 */
[C---:B------:R-:W-:Y:S02]  /*09d0*/  ISETP.GE.AND P3, PT, R9.reuse, RZ, PT ;  /* 0x000000ff0900720c */ /* 0x040fe40003f66270 */
[----:B------:R-:W-:Y:S02]  /*09e0*/  ISETP.GE.AND P2, PT, R12, UR8, PT ;  /* 0x000000080c007c0c */ /* 0x000fe4000bf46270 */
[----:B------:R-:W-:Y:S02]  /*09f0*/  SEL R8, R8, RZ, P5 ;  /* 0x000000ff08087207 */ /* 0x000fe40002800000 */
[----:B------:R-:W-:Y:S02]  /*0a00*/  SEL R9, R9, UR4, !P4 ;  /* 0x0000000409097c07 */ /* 0x000fe4000e000000 */
[----:B------:R-:W-:Y:S01]  /*0a10*/  ISETP.GE.AND P1, PT, R12, RZ, PT ;  /* 0x000000ff0c00720c */ /* 0x000fe20003f26270 */
[----:B------:R-:W-:Y:S01]  /*0a20*/  IMAD R8, R8, UR9, R3 ;  /* 0x0000000908087c24 */ /* 0x000fe2000f8e0203 */
[----:B------:R-:W-:-:S02]  /*0a30*/  SEL R13, R12, UR4, !P2 ;  /* 0x000000040c0d7c07 */ /* 0x000fc4000d000000 */
[C---:B------:R-:W-:Y:S02]  /*0a40*/  ISETP.GE.AND P4, PT, R14.reuse, UR8, PT ;  /* 0x000000080e007c0c */ /* 0x040fe4000bf86270 */
[----:B------:R-:W-:Y:S02]  /*0a50*/  SEL R12, R9, RZ, P3 ;  /* 0x000000ff090c7207 */ /* 0x000fe40001800000 */
[C---:B------:R-:W-:Y:S02]  /*0a60*/  ISETP.GE.AND P5, PT, R14.reuse, RZ, PT ;  /* 0x000000ff0e00720c */ /* 0x040fe40003fa6270 */
[----:B------:R-:W-:Y:S01]  /*0a70*/  SEL R15, R14, UR4, !P4 ;  /* 0x000000040e0f7c07 */ /* 0x000fe2000e000000 */
[----:B------:R-:W-:Y:S01]  /*0a80*/  IMAD R9, R12, UR9, R3 ;  /* 0x000000090c097c24 */ /* 0x000fe2000f8e0203 */
[----:B------:R-:W-:Y:S01]  /*0a90*/  SEL R16, R13, RZ, P1 ;  /* 0x000000ff0d107207 */ /* 0x000fe20000800000 */
[----:B------:R-:W-:Y:S01]  /*0aa0*/  IMAD.IADD R13, R5, 0x1, R10 ;  /* 0x00000001050d7824 */ /* 0x000fe200078e020a */
[----:B0-----:R-:W-:-:S02]  /*0ab0*/  IADD3 R14, P1, PT, R8, UR10, RZ ;  /* 0x0000000a080e7c10 */ /* 0x001fc4000ff3e0ff */
[----:B------:R-:W-:Y:S01]  /*0ac0*/  SEL R12, R15, RZ, P5 ;  /* 0x000000ff0f0c7207 */ /* 0x000fe20002800000 */
[--C-:B------:R-:W-:Y:S01]  /*0ad0*/  IMAD R17, R16, UR9, R3.reuse ;  /* 0x0000000910117c24 */ /* 0x100fe2000f8e0203 */
[----:B------:R-:W-:Y:S02]  /*0ae0*/  LEA.HI.X.SX32 R15, R8, UR11, 0x1, P1 ;  /* 0x0000000b080f7c11 */ /* 0x000fe400088f0eff */
[----:B------:R-:W-:Y:S01]  /*0af0*/  IADD3 R8, P1, PT, R9, UR10, RZ ;  /* 0x0000000a09087c10 */ /* 0x000fe2000ff3e0ff */
[----:B------:R-:W-:Y:S01]  /*0b00*/  IMAD R19, R12, UR9, R3 ;  /* 0x000000090c137c24 */ /* 0x000fe2000f8e0203 */
[----:B------:R-:W-:Y:S01]  /*0b10*/  IADD3 R12, P2, PT, R17, UR10, RZ ;  /* 0x0000000a110c7c10 */ /* 0x000fe2000ff5e0ff */
[----:B------:R-:W2:Y:S01]  /*0b20*/  LDG.E.U8 R14, desc[UR6][R14.64] ;  /* 0x000000060e0e7981 */ /* 0x000ea2000c1e1100 */
[----:B------:R-:W-:Y:S01]  /*0b30*/  LEA.HI.X.SX32 R9, R9, UR11, 0x1, P1 ;  /* 0x0000000b09097c11 */ /* 0x000fe200088f0eff */
[----:B-1----:R-:W-:Y:S01]  /*0b40*/  IMAD.WIDE R6, R13, 0x4, R6 ;  /* 0x000000040d067825 */ /* 0x002fe200078e0206 */
[----:B------:R-:W-:-:S02]  /*0b50*/  IADD3 R16, P1, PT, R19, UR10, RZ ;  /* 0x0000000a13107c10 */ /* 0x000fc4000ff3e0ff */
[----:B------:R-:W-:Y:S01]  /*0b60*/  LEA.HI.X.SX32 R13, R17, UR11, 0x1, P2 ;  /* 0x0000000b110d7c11 */ /* 0x000fe200090f0eff */
[----:B------:R-:W3:Y:S01]  /*0b70*/  LDG.E.U8 R8, desc[UR6][R8.64] ;  /* 0x0000000608087981 */ /* 0x000ee2000c1e1100 */
[----:B------:R-:W-:-:S03]  /*0b80*/  LEA.HI.X.SX32 R17, R19, UR11, 0x1, P1 ;  /* 0x0000000b13117c11 */ /* 0x000fc600088f0eff */
[----:B------:R-:W4:Y:S04]  /*0b90*/  LDG.E R18, desc[UR6][R6.64] ;  /* 0x0000000606127981 */ /* 0x000f28000c1e1900 */
[----:B------:R-:W5:Y:S04]  /*0ba0*/  LDG.E.U8 R12, desc[UR6][R12.64] ;  /* 0x000000060c0c7981 */ /* 0x000f68000c1e1100 */
[----:B------:R-:W5:Y:S04]  /*0bb0*/  LDG.E R19, desc[UR6][R6.64+0x4] ;  /* 0x0000040606137981 */ /* 0x000f68000c1e1900 */
[----:B------:R-:W5:Y:S04]  /*0bc0*/  LDG.E.U8 R16, desc[UR6][R16.64] ;  /* 0x0000000610107981 */ /* 0x000f68000c1e1100 */
[----:B------:R-:W5:Y:S04]  /*0bd0*/  LDG.E R20, desc[UR6][R6.64+0x8] ;  /* 0x0000080606147981 */ /* 0x000f68000c1e1900 */
[----:B------:R-:W5:Y:S01]  /*0be0*/  LDG.E R21, desc[UR6][R6.64+0xc] ;  /* 0x00000c0606157981 */ /* 0x000f62000c1e1900 */
[----:B------:R-:W-:Y:S01]  /*0bf0*/  VIADD R10, R10, 0x4 ;  /* 0x000000040a0a7836 */ /* 0x000fe20000000000 */
[----:B--2---:R-:W-:-:S02]  /*0c00*/  I2FP.F32.U32 R14, R14 ;  /* 0x0000000e000e7245 */ /* 0x004fc40000201000 */
[----:B---3--:R-:W-:-:S03]  /*0c10*/  I2FP.F32.U32 R15, R8 ;  /* 0x00000008000f7245 */ /* 0x008fc60000201000 */
[----:B----4-:R-:W-:Y:S01]  /*0c20*/  FFMA R14, R14, R18, R11 ;  /* 0x000000120e0e7223 */ /* 0x010fe2000000000b */
[----:B-----5:R-:W-:-:S03]  /*0c30*/  I2FP.F32.U32 R9, R12 ;  /* 0x0000000c00097245 */ /* 0x020fc60000201000 */
[----:B------:R-:W-:Y:S01]  /*0c40*/  FFMA R14, R15, R19, R14 ;  /* 0x000000130f0e7223 */ /* 0x000fe2000000000e */
[----:B------:R-:W-:-:S03]  /*0c50*/  I2FP.F32.U32 R8, R16 ;  /* 0x0000001000087245 */ /* 0x000fc60000201000 */
[----:B------:R-:W-:-:S04]  /*0c60*/  FFMA R9, R9, R20, R14 ;  /* 0x0000001409097223 */ /* 0x000fc8000000000e */
[----:B------:R-:W-:-:S07]  /*0c70*/  FFMA R11, R8, R21, R9 ;  /* 0x00000015080b7223 */ /* 0x000fce0000000009 */
.L_x_6:
[----:B------:R-:W-:Y:S05]  /*0c80*/  @!P0 BRA `(.L_x_3) ;  /* 0x0000000000c88947 */ /* 0x000fea0003800000 */
[----:B------:R-:W-:Y:S02]  /*0c90*/  ISETP.NE.AND P1, PT, R2, 0x1, PT ;  /* 0x000000010200780c */ /* 0x000fe40003f25270 */
[----:B------:R-:W-:-:S04]  /*0ca0*/  LOP3.LUT R4, R4, 0x1, RZ, 0xc0, !PT ;  /* 0x0000000104047812 */ /* 0x000fc800078ec0ff */
[----:B------:R-:W-:-:S07]  /*0cb0*/  ISETP.NE.U32.AND P0, PT, R4, 0x1, PT ;  /* 0x000000010400780c */ /* 0x000fce0003f05070 */
[----:B------:R-:W-:Y:S06]  /*0cc0*/  @!P1 BRA `(.L_x_7) ;  /* 0x0000000000749947 */ /* 0x000fec0003800000 */
[--C-:B------:R-:W-:Y:S01]  /*0cd0*/  IMAD.IADD R2, R0, 0x1, R10.reuse ;  /* 0x0000000100027824 */ /* 0x100fe200078e020a */
[----:B------:R-:W0:Y:S01]  /*0ce0*/  LDCU.64 UR10, c[0x0][0x380] ;  /* 0x00007000ff0a77ac */ /* 0x000e220008000a00 */
[----:B------:R-:W1:Y:S01]  /*0cf0*/  LDC.64 R6, c[0x0][0x390] ;  /* 0x0000e400ff067b82 */ /* 0x000e620000000a00 */
[----:B------:R-:W-:Y:S02]  /*0d00*/  IMAD.IADD R13, R5, 0x1, R10 ;  /* 0x00000001050d7824 */ /* 0x000fe400078e020a */
[C---:B------:R-:W-:Y:S01]  /*0d10*/  ISETP.GE.AND P2, PT, R2.reuse, UR8, PT ;  /* 0x0000000802007c0c */ /* 0x040fe2000bf46270 */
[C---:B------:R-:W-:Y:S01]  /*0d20*/  VIADD R4, R2.reuse, 0x1 ;  /* 0x0000000102047836 */ /* 0x040fe20000000000 */
[C---:B------:R-:W-:Y:S02]  /*0d30*/  ISETP.GE.AND P1, PT, R2.reuse, RZ, PT ;  /* 0x000000ff0200720c */ /* 0x040fe40003f26270 */
[----:B------:R-:W-:Y:S02]  /*0d40*/  SEL R2, R2, UR4, !P2 ;  /* 0x0000000402027c07 */ /* 0x000fe4000d000000 */
[----:B------:R-:W-:-:S02]  /*0d50*/  ISETP.GE.AND P3, PT, R4, UR8, PT ;  /* 0x0000000804007c0c */ /* 0x000fc4000bf66270 */
[----:B------:R-:W-:Y:S02]  /*0d60*/  ISETP.GE.AND P2, PT, R4, RZ, PT ;  /* 0x000000ff0400720c */ /* 0x000fe40003f46270 */
[----:B------:R-:W-:Y:S02]  /*0d70*/  SEL R2, R2, RZ, P1 ;  /* 0x000000ff02027207 */ /* 0x000fe40000800000 */
[----:B------:R-:W-:-:S03]  /*0d80*/  SEL R4, R4, UR4, !P3 ;  /* 0x0000000404047c07 */ /* 0x000fc6000d800000 */
[----:B------:R-:W-:Y:S01]  /*0d90*/  IMAD R2, R2, UR9, R3 ;  /* 0x0000000902027c24 */ /* 0x000fe2000f8e0203 */
[----:B------:R-:W-:-:S04]  /*0da0*/  SEL R4, R4, RZ, P2 ;  /* 0x000000ff04047207 */ /* 0x000fc80001000000 */
[----:B0-----:R-:W-:Y:S01]  /*0db0*/  IADD3 R8, P1, PT, R2, UR10, RZ ;  /* 0x0000000a02087c10 */ /* 0x001fe2000ff3e0ff */
[----:B------:R-:W-:Y:S02]  /*0dc0*/  IMAD R4, R4, UR9, R3 ;  /* 0x0000000904047c24 */ /* 0x000fe4000f8e0203 */
[----:B-1----:R-:W-:Y:S01]  /*0dd0*/  IMAD.WIDE R6, R13, 0x4, R6 ;  /* 0x000000040d067825 */ /* 0x002fe200078e0206 */
[----:B------:R-:W-:Y:S02]  /*0de0*/  LEA.HI.X.SX32 R9, R2, UR11, 0x1, P1 ;  /* 0x0000000b02097c11 */ /* 0x000fe400088f0eff */
[C---:B------:R-:W-:Y:S02]  /*0df0*/  IADD3 R12, P1, PT, R4.reuse, UR10, RZ ;  /* 0x0000000a040c7c10 */ /* 0x040fe4000ff3e0ff */
[----:B------:R-:W2:Y:S02]  /*0e00*/  LDG.E R14, desc[UR6][R6.64+0x4] ;  /* 0x00000406060e7981 */ /* 0x000ea4000c1e1900 */
[----:B------:R-:W-:-:S02]  /*0e10*/  LEA.HI.X.SX32 R13, R4, UR11, 0x1, P1 ;  /* 0x0000000b040d7c11 */ /* 0x000fc400088f0eff */
[----:B------:R-:W3:Y:S04]  /*0e20*/  LDG.E.U8 R8, desc[UR6][R8.64] ;  /* 0x0000000608087981 */ /* 0x000ee8000c1e1100 */
[----:B------:R-:W4:Y:S04]  /*0e30*/  LDG.E.U8 R12, desc[UR6][R12.64] ;  /* 0x000000060c0c7981 */ /* 0x000f28000c1e1100 */
[----:B------:R-:W5:Y:S01]  /*0e40*/  LDG.E R4, desc[UR6][R6.64] ;  /* 0x0000000606047981 */ /* 0x000f62000c1e1900 */
[----:B------:R-:W-:Y:S01]  /*0e50*/  VIADD R10, R10, 0x2 ;  /* 0x000000020a0a7836 */ /* 0x000fe20000000000 */
[----:B---3--:R-:W-:-:S02]  /*0e60*/  I2FP.F32.U32 R2, R8 ;  /* 0x0000000800027245 */ /* 0x008fc40000201000 */
[----:B----4-:R-:W-:-:S03]  /*0e70*/  I2FP.F32.U32 R15, R12 ;  /* 0x0000000c000f7245 */ /* 0x010fc60000201000 */
[----:B-----5:R-:W-:-:S04]  /*0e80*/  FFMA R2, R2, R4, R11 ;  /* 0x0000000402027223 */ /* 0x020fc8000000000b */
[----:B--2---:R-:W-:-:S07]  /*0e90*/  FFMA R11, R15, R14, R2 ;  /* 0x0000000e0f0b7223 */ /* 0x004fce0000000002 */
.L_x_7:
[----:B------:R-:W-:Y:S05]  /*0ea0*/  @!P0 BRA `(.L_x_3) ;  /* 0x0000000000408947 */ /* 0x000fea0003800000 */
[--C-:B------:R-:W-:Y:S01]  /*0eb0*/  IMAD.IADD R2, R0, 0x1, R10.reuse ;  /* 0x0000000100027824 */ /* 0x100fe200078e020a */
[----:B------:R-:W0:Y:S01]  /*0ec0*/  LDCU.64 UR10, c[0x0][0x380] ;  /* 0x00007000ff0a77ac */ /* 0x000e220008000a00 */
[----:B------:R-:W1:Y:S01]  /*0ed0*/  LDC.64 R8, c[0x0][0x390] ;  /* 0x0000e400ff087b82 */ /* 0x000e620000000a00 */
[----:B------:R-:W-:Y:S02]  /*0ee0*/  IMAD.IADD R5, R5, 0x1, R10 ;  /* 0x0000000105057824 */ /* 0x000fe400078e020a */
[C---:B------:R-:W-:Y:S02]  /*0ef0*/  ISETP.GE.AND P1, PT, R2.reuse, UR8, PT ;  /* 0x0000000802007c0c */ /* 0x040fe4000bf26270 */
[C---:B------:R-:W-:Y:S02]  /*0f00*/  ISETP.GE.AND P0, PT, R2.reuse, RZ, PT ;  /* 0x000000ff0200720c */ /* 0x040fe40003f06270 */
[----:B------:R-:W-:-:S04]  /*0f10*/  SEL R2, R2, UR4, !P1 ;  /* 0x0000000402027c07 */ /* 0x000fc8000c800000 */
[----:B------:R-:W-:-:S05]  /*0f20*/  SEL R2, R2, RZ, P0 ;  /* 0x000000ff02027207 */ /* 0x000fca0000000000 */
[----:B------:R-:W-:-:S05]  /*0f30*/  IMAD R2, R2, UR9, R3 ;  /* 0x0000000902027c24 */ /* 0x000fca000f8e0203 */
[----:B0-----:R-:W-:Y:S01]  /*0f40*/  IADD3 R6, P0, PT, R2, UR10, RZ ;  /* 0x0000000a02067c10 */ /* 0x001fe2000ff1e0ff */
[----:B-1----:R-:W-:-:S03]  /*0f50*/  IMAD.WIDE R4, R5, 0x4, R8 ;  /* 0x0000000405047825 */ /* 0x002fc600078e0208 */
[----:B------:R-:W-:-:S05]  /*0f60*/  LEA.HI.X.SX32 R7, R2, UR11, 0x1, P0 ;  /* 0x0000000b02077c11 */ /* 0x000fca00080f0eff */
[----:B------:R-:W2:Y:S04]  /*0f70*/  LDG.E.U8 R6, desc[UR6][R6.64] ;  /* 0x0000000606067981 */ /* 0x000ea8000c1e1100 */
[----:B------:R-:W3:Y:S01]  /*0f80*/  LDG.E R4, desc[UR6][R4.64] ;  /* 0x0000000604047981 */ /* 0x000ee2000c1e1900 */
[----:B--2---:R-:W-:-:S05]  /*0f90*/  I2FP.F32.U32 R2, R6 ;  /* 0x0000000600027245 */ /* 0x004fca0000201000 */
[----:B---3--:R-:W-:-:S07]  /*0fa0*/  FFMA R11, R2, R4, R11 ;  /* 0x00000004020b7223 */ /* 0x008fce000000000b */
.L_x_3:
[----:B------:R-:W0:Y:S01]  /*0fb0*/  LDCU.64 UR4, c[0x0][0x388] ;  /* 0x00007100ff0477ac */ /* 0x000e220008000a00 */
[----:B------:R-:W1:Y:S01]  /*0fc0*/  F2I.U32.TRUNC.NTZ R11, R11 ;  /* 0x0000000b000b7305 */ /* 0x000e62000020f000 */
[----:B------:R-:W-:-:S05]  /*0fd0*/  IMAD R0, R0, UR9, R3 ;  /* 0x0000000900007c24 */ /* 0x000fca000f8e0203 */
[----:B0-----:R-:W-:-:S04]  /*0fe0*/  IADD3 R2, P0, PT, R0, UR4, RZ ;  /* 0x0000000400027c10 */ /* 0x001fc8000ff1e0ff */
[----:B------:R-:W-:-:S05]  /*0ff0*/  LEA.HI.X.SX32 R3, R0, UR5, 0x1, P0 ;  /* 0x0000000500037c11 */ /* 0x000fca00080f0eff */
[----:B-1----:R-:W-:Y:S01]  /*1000*/  STG.E.U8 desc[UR6][R2.64], R11 ;  /* 0x0000000b02007986 */ /* 0x002fe2000c101106 */
[----:B------:R-:W-:Y:S05]  /*1010*/  EXIT ;  /* 0x000000000000794d */ /* 0x000fea0003800000 */
.L_x_8:
        /* <DEDUP_REMOVED lines=14> */
.L_x_16:


//--------------------- .text._Z15blur_horizontalPKhPhPf --------------------------
	.section	.text._Z15blur_horizontalPKhPhPf,"ax",@progbits
	.align	128
        .global         _Z15blur_horizontalPKhPhPf
        .type           _Z15blur_horizontalPKhPhPf,@function
        .size           _Z15blur_horizontalPKhPhPf,(.L_x_17 - _Z15blur_horizontalPKhPhPf)
        .other          _Z15blur_horizontalPKhPhPf,@"STO_CUDA_ENTRY STV_DEFAULT"
_Z15blur_horizontalPKhPhPf:
.text._Z15blur_horizontalPKhPhPf:
        /* <DEDUP_REMOVED lines=38> */
.L_x_11:
[C---:B------:R-:W-:Y:S01]  /*0260*/  ISETP.GE.AND P1, PT, R9.reuse, UR8, PT ;  /* 0x0000000809007c0c */ /* 0x040fe2000bf26270 */
[C---:B------:R-:W-:Y:S01]  /*0270*/  VIADD R16, R9.reuse, 0x1 ;  /* 0x0000000109107836 */ /* 0x040fe20000000000 */
[C---:B------:R-:W-:Y:S01]  /*0280*/  ISETP.GE.AND P0, PT, R9.reuse, RZ, PT ;  /* 0x000000ff0900720c */ /* 0x040fe20003f06270 */
[----:B------:R-:W-:Y:S01]  /*0290*/  VIADD R21, R2, 0xfffffffd ;  /* 0xfffffffd02157836 */ /* 0x000fe20000000000 */
[----:B------:R-:W-:Y:S02]  /*02a0*/  SEL R12, R9, UR4, !P1 ;  /* 0x00000004090c7c07 */ /* 0x000fe4000c800000 */
[----:B------:R-:W-:Y:S01]  /*02b0*/  ISETP.GE.AND P2, PT, R16, UR8, PT ;  /* 0x0000000810007c0c */ /* 0x000fe2000bf46270 */
[----:B0-----:R-:W-:Y:S01]  /*02c0*/  IMAD.WIDE R20, R21, 0x4, R14 ;  /* 0x0000000415147825 */ /* 0x001fe200078e020e */
[----:B------:R-:W-:Y:S02]  /*02d0*/  SEL R13, R12, RZ, P0 ;  /* 0x000000ff0c0d7207 */ /* 0x000fe40000000000 */
[----:B------:R-:W-:-:S02]  /*02e0*/  ISETP.GE.AND P1, PT, R16, RZ, PT ;  /* 0x000000ff1000720c */ /* 0x000fc40003f26270 */
[----:B------:R-:W-:Y:S01]  /*02f0*/  SEL R16, R16, UR4, !P2 ;  /* 0x0000000410107c07 */ /* 0x000fe2000d000000 */
[----:B------:R-:W-:Y:S01]  /*0300*/  IMAD R13, R0, UR8, R13 ;  /* 0x00000008000d7c24 */ /* 0x000fe2000f8e020d */
[----:B------:R-:W2:Y:S02]  /*0310*/  LDG.E R19, desc[UR6][R20.64] ;  /* 0x0000000614137981 */ /* 0x000ea4000c1e1900 */
[----:B------:R-:W-:Y:S02]  /*0320*/  SEL R17, R16, RZ, P1 ;  /* 0x000000ff10117207 */ /* 0x000fe40000800000 */
[C---:B-1----:R-:W-:Y:S01]  /*0330*/  IADD3 R12, P0, PT, R13.reuse, UR10, RZ ;  /* 0x0000000a0d0c7c10 */ /* 0x042fe2000ff1e0ff */
[----:B------:R-:W3:Y:S02]  /*0340*/  LDG.E R24, desc[UR6][R20.64+0x4] ;  /* 0x0000040614187981 */ /* 0x000ee4000c1e1900 */
[----:B------:R-:W-:Y:S01]  /*0350*/  IMAD R17, R0, UR8, R17 ;  /* 0x0000000800117c24 */ /* 0x000fe2000f8e0211 */
[----:B------:R-:W-:Y:S01]  /*0360*/  LEA.HI.X.SX32 R13, R13, UR11, 0x1, P0 ;  /* 0x0000000b0d0d7c11 */ /* 0x000fe200080f0eff */
[----:B------:R-:W-:Y:S01]  /*0370*/  VIADD R22, R9, 0x2 ;  /* 0x0000000209167836 */ /* 0x000fe20000000000 */
[----:B------:R-:W4:Y:S02]  /*0380*/  LDG.E R25, desc[UR6][R20.64+0xc] ;  /* 0x00000c0614197981 */ /* 0x000f24000c1e1900 */
[----:B------:R-:W-:-:S02]  /*0390*/  IADD3 R16, P0, PT, R17, UR10, RZ ;  /* 0x0000000a11107c10 */ /* 0x000fc4000ff1e0ff */
[----:B------:R-:W5:Y:S02]  /*03a0*/  LDG.E.U8 R12, desc[UR6][R12.64] ;  /* 0x000000060c0c7981 */ /* 0x000f64000c1e1100 */
[----:B------:R-:W-:-:S05]  /*03b0*/  LEA.HI.X.SX32 R17, R17, UR11, 0x1, P0 ;  /* 0x0000000b11117c11 */ /* 0x000fca00080f0eff */
[----:B------:R0:W3:Y:S01]  /*03c0*/  LDG.E.U8 R16, desc[UR6][R16.64] ;  /* 0x0000000610107981 */ /* 0x0000e2000c1e1100 */
[C---:B------:R-:W-:Y:S02]  /*03d0*/  ISETP.GE.AND P1, PT, R22.reuse, UR8, PT ;  /* 0x0000000816007c0c */ /* 0x040fe4000bf26270 */
[C---:B------:R-:W-:Y:S01]  /*03e0*/  ISETP.GE.AND P0, PT, R22.reuse, RZ, PT ;  /* 0x000000ff1600720c */ /* 0x040fe20003f06270 */
[----:B------:R-:W-:Y:S01]  /*03f0*/  VIADD R29, R9, 0x5 ;  /* 0x00000005091d7836 */ /* 0x000fe20000000000 */
[----:B------:R-:W-:Y:S01]  /*0400*/  SEL R22, R22, UR4, !P1 ;  /* 0x0000000416167c07 */ /* 0x000fe2000c800000 */
[----:B------:R-:W4:Y:S01]  /*0410*/  LDG.E R13, desc[UR6][R20.64+0x8] ;  /* 0x00000806140d7981 */ /* 0x000f22000c1e1900 */
[----:B-----5:R-:W-:-:S05]  /*0420*/  I2FP.F32.U32 R18, R12 ;  /* 0x0000000c00127245 */ /* 0x020fca0000201000 */
[----:B--2---:R-:W-:Y:S01]  /*0430*/  FFMA R18, R18, R19, R11 ;  /* 0x0000001312127223 */ /* 0x004fe2000000000b */
[C---:B------:R-:W-:Y:S02]  /*0440*/  VIADD R19, R9.reuse, 0x3 ;  /* 0x0000000309137836 */ /* 0x040fe40000000000 */
[----:B------:R-:W-:Y:S01]  /*0450*/  VIADD R12, R9, 0x4 ;  /* 0x00000004090c7836 */ /* 0x000fe20000000000 */
[----:B------:R-:W-:Y:S02]  /*0460*/  SEL R11, R22, RZ, P0 ;  /* 0x000000ff160b7207 */ /* 0x000fe40000000000 */
[C---:B------:R-:W-:Y:S01]  /*0470*/  ISETP.GE.AND P1, PT, R19.reuse, UR8, PT ;  /* 0x0000000813007c0c */ /* 0x040fe2000bf26270 */
[----:B------:R-:W2:Y:S01]  /*0480*/  LDG.E R22, desc[UR6][R20.64+0x14] ;  /* 0x0000140614167981 */ /* 0x000ea2000c1e1900 */
[C---:B------:R-:W-:Y:S02]  /*0490*/  ISETP.GE.AND P0, PT, R19.reuse, RZ, PT ;  /* 0x000000ff1300720c */ /* 0x040fe40003f06270 */
[----:B------:R-:W-:-:S02]  /*04a0*/  SEL R19, R19, UR4, !P1 ;  /* 0x0000000413137c07 */ /* 0x000fc4000c800000 */
[----:B------:R-:W-:Y:S01]  /*04b0*/  ISETP.GE.AND P3, PT, R12, UR8, PT ;  /* 0x000000080c007c0c */ /* 0x000fe2000bf66270 */
[----:B------:R-:W-:Y:S01]  /*04c0*/  IMAD R11, R0, UR8, R11 ;  /* 0x00000008000b7c24 */ /* 0x000fe2000f8e020b */
[----:B------:R-:W-:Y:S02]  /*04d0*/  SEL R19, R19, RZ, P0 ;  /* 0x000000ff13137207 */ /* 0x000fe40000000000 */
[C---:B------:R-:W-:Y:S02]  /*04e0*/  ISETP.GE.AND P2, PT, R12.reuse, RZ, PT ;  /* 0x000000ff0c00720c */ /* 0x040fe40003f46270 */
[----:B0-----:R-:W-:Y:S02]  /*04f0*/  SEL R17, R12, UR4, !P3 ;  /* 0x000000040c117c07 */ /* 0x001fe4000d800000 */
[----:B---3--:R-:W-:Y:S01]  /*0500*/  I2FP.F32.U32 R23, R16 ;  /* 0x0000001000177245 */ /* 0x008fe20000201000 */
[----:B------:R-:W-:Y:S01]  /*0510*/  IMAD R16, R0, UR8, R19 ;  /* 0x0000000800107c24 */ /* 0x000fe2000f8e0213 */
[----:B------:R-:W-:Y:S01]  /*0520*/  IADD3 R26, P0, PT, R11, UR10, RZ ;  /* 0x0000000a0b1a7c10 */ /* 0x000fe2000ff1e0ff */
[----:B------:R-:W3:Y:S01]  /*0530*/  LDG.E R12, desc[UR6][R20.64+0x18] ;  /* 0x00001806140c7981 */ /* 0x000ee2000c1e1900 */
[----:B------:R-:W-:Y:S01]  /*0540*/  SEL R17, R17, RZ, P2 ;  /* 0x000000ff11117207 */ /* 0x000fe20001000000 */
[----:B------:R-:W-:Y:S01]  /*0550*/  FFMA R24, R23, R24, R18 ;  /* 0x0000001817187223 */ /* 0x000fe20000000012 */
[----:B------:R-:W-:Y:S01]  /*0560*/  LEA.HI.X.SX32 R27, R11, UR11, 0x1, P0 ;  /* 0x0000000b0b1b7c11 */ /* 0x000fe200080f0eff */
[----:B------:R-:W5:Y:S01]  /*0570*/  LDG.E R23, desc[UR6][R20.64+0x10] ;  /* 0x0000100614177981 */ /* 0x000f62000c1e1900 */
[----:B------:R-:W-:Y:S01]  /*0580*/  IADD3 R18, P0, PT, R16, UR10, RZ ;  /* 0x0000000a10127c10 */ /* 0x000fe2000ff1e0ff */
[----:B------:R-:W-:Y:S01]  /*0590*/  IMAD R17, R0, UR8, R17 ;  /* 0x0000000800117c24 */ /* 0x000fe2000f8e0211 */
[----:B------:R-:W-:Y:S01]  /*05a0*/  ISETP.GE.AND P1, PT, R29, UR8, PT ;  /* 0x000000081d007c0c */ /* 0x000fe2000bf26270 */
[----:B------:R0:W3:Y:S01]  /*05b0*/  LDG.E R11, desc[UR6][R20.64+0x1c] ;  /* 0x00001c06140b7981 */ /* 0x0000e2000c1e1900 */
[----:B------:R-:W-:-:S02]  /*05c0*/  LEA.HI.X.SX32 R19, R16, UR11, 0x1, P0 ;  /* 0x0000000b10137c11 */ /* 0x000fc400080f0eff */
[----:B------:R-:W-:Y:S01]  /*05d0*/  IADD3 R16, P2, PT, R17, UR10, RZ ;  /* 0x0000000a11107c10 */ /* 0x000fe2000ff5e0ff */
[----:B------:R-:W4:Y:S01]  /*05e0*/  LDG.E.U8 R26, desc[UR6][R26.64] ;  /* 0x000000061a1a7981 */ /* 0x000f22000c1e1100 */
[----:B------:R-:W-:Y:S02]  /*05f0*/  ISETP.GE.AND P0, PT, R29, RZ, PT ;  /* 0x000000ff1d00720c */ /* 0x000fe40003f06270 */
[----:B------:R-:W-:Y:S01]  /*0600*/  LEA.HI.X.SX32 R17, R17, UR11, 0x1, P2 ;  /* 0x0000000b11117c11 */ /* 0x000fe200090f0eff */
[----:B------:R-:W2:Y:S01]  /*0610*/  LDG.E.U8 R28, desc[UR6][R18.64] ;  /* 0x00000006121c7981 */ /* 0x000ea2000c1e1100 */
[----:B0-----:R-:W-:Y:S01]  /*0620*/  VIADD R20, R9, 0x6 ;  /* 0x0000000609147836 */ /* 0x001fe20000000000 */
[----:B------:R-:W-:Y:S02]  /*0630*/  SEL R29, R29, UR4, !P1 ;  /* 0x000000041d1d7c07 */ /* 0x000fe4000c800000 */
[----:B------:R0:W5:Y:S02]  /*0640*/  LDG.E.U8 R27, desc[UR6][R16.64] ;  /* 0x00000006101b7981 */ /* 0x000164000c1e1100 */
[----:B------:R-:W-:-:S02]  /*0650*/  ISETP.GE.AND P1, PT, R20, UR8, PT ;  /* 0x0000000814007c0c */ /* 0x000fc4000bf26270 */
[----:B------:R-:W-:Y:S02]  /*0660*/  SEL R29, R29, RZ, P0 ;  /* 0x000000ff1d1d7207 */ /* 0x000fe40000000000 */
[C---:B------:R-:W-:Y:S02]  /*0670*/  ISETP.GE.AND P0, PT, R20.reuse, RZ, PT ;  /* 0x000000ff1400720c */ /* 0x040fe40003f06270 */
[----:B------:R-:W-:Y:S01]  /*0680*/  SEL R20, R20, UR4, !P1 ;  /* 0x0000000414147c07 */ /* 0x000fe2000c800000 */
[----:B0-----:R-:W-:-:S03]  /*0690*/  VIADD R16, R9, 0x7 ;  /* 0x0000000709107836 */ /* 0x001fc60000000000 */
[----:B------:R-:W-:Y:S02]  /*06a0*/  SEL R21, R20, RZ, P0 ;  /* 0x000000ff14157207 */ /* 0x000fe40000000000 */
[C---:B------:R-:W-:Y:S02]  /*06b0*/  ISETP.GE.AND P1, PT, R16.reuse, UR8, PT ;  /* 0x0000000810007c0c */ /* 0x040fe4000bf26270 */
[----:B------:R-:W-:Y:S01]  /*06c0*/  ISETP.GE.AND P0, PT, R16, RZ, PT ;  /* 0x000000ff1000720c */ /* 0x000fe20003f06270 */
[----:B------:R-:W-:Y:S01]  /*06d0*/  IMAD R29, R0, UR8, R29 ;  /* 0x00000008001d7c24 */ /* 0x000fe2000f8e021d */
[----:B------:R-:W-:Y:S01]  /*06e0*/  SEL R16, R16, UR4, !P1 ;  /* 0x0000000410107c07 */ /* 0x000fe2000c800000 */
[----:B------:R-:W-:-:S03]  /*06f0*/  IMAD R17, R0, UR8, R21 ;  /* 0x0000000800117c24 */ /* 0x000fc6000f8e0215 */
[----:B------:R-:W-:Y:S02]  /*0700*/  SEL R21, R16, RZ, P0 ;  /* 0x000000ff10157207 */ /* 0x000fe40000000000 */
[----:B------:R-:W-:Y:S02]  /*0710*/  IADD3 R18, P2, PT, R29, UR10, RZ ;  /* 0x0000000a1d127c10 */ /* 0x000fe4000ff5e0ff */
[----:B------:R-:W-:Y:S01]  /*0720*/  IADD3 R16, P0, PT, R17, UR10, RZ ;  /* 0x0000000a11107c10 */ /* 0x000fe2000ff1e0ff */
[----:B------:R-:W-:Y:S01]  /*0730*/  IMAD R21, R0, UR8, R21 ;  /* 0x0000000800157c24 */ /* 0x000fe2000f8e0215 */
[----:B------:R-:W-:Y:S02]  /*0740*/  LEA.HI.X.SX32 R19, R29, UR11, 0x1, P2 ;  /* 0x0000000b1d137c11 */ /* 0x000fe400090f0eff */
[----:B------:R-:W-:Y:S02]  /*0750*/  LEA.HI.X.SX32 R17, R17, UR11, 0x1, P0 ;  /* 0x0000000b11117c11 */ /* 0x000fe400080f0eff */
[C---:B------:R-:W-:Y:S01]  /*0760*/  IADD3 R20, P0, PT, R21.reuse, UR10, RZ ;  /* 0x0000000a15147c10 */ /* 0x040fe2000ff1e0ff */
[----:B------:R-:W3:Y:S03]  /*0770*/  LDG.E.U8 R18, desc[UR6][R18.64] ;  /* 0x0000000612127981 */ /* 0x000ee6000c1e1100 */
[----:B------:R-:W-:Y:S01]  /*0780*/  LEA.HI.X.SX32 R21, R21, UR11, 0x1, P0 ;  /* 0x0000000b15157c11 */ /* 0x000fe200080f0eff */
[----:B------:R-:W3:Y:S04]  /*0790*/  LDG.E.U8 R16, desc[UR6][R16.64] ;  /* 0x0000000610107981 */ /* 0x000ee8000c1e1100 */
[----:B------:R-:W3:Y:S01]  /*07a0*/  LDG.E.U8 R20, desc[UR6][R20.64] ;  /* 0x0000000614147981 */ /* 0x000ee2000c1e1100 */
[----:B------:R-:W-:-:S05]  /*07b0*/  VIADD R8, R8, 0x8 ;  /* 0x0000000808087836 */ /* 0x000fca0000000000 */
[----:B------:R-:W-:Y:S01]  /*07c0*/  ISETP.NE.AND P0, PT, R8, RZ, PT ;  /* 0x000000ff0800720c */ /* 0x000fe20003f05270 */
[----:B------:R-:W-:Y:S02]  /*07d0*/  VIADD R10, R10, 0x8 ;  /* 0x000000080a0a7836 */ /* 0x000fe40000000000 */
[----:B------:R-:W-:Y:S02]  /*07e0*/  VIADD R2, R2, 0x8 ;  /* 0x0000000802027836 */ /* 0x000fe40000000000 */
[----:B------:R-:W-:Y:S01]  /*07f0*/  VIADD R9, R9, 0x8 ;  /* 0x0000000809097836 */ /* 0x000fe20000000000 */
[----:B----4-:R-:W-:-:S05]  /*0800*/  I2FP.F32.U32 R29, R26 ;  /* 0x0000001a001d7245 */ /* 0x010fca0000201000 */
[----:B------:R-:W-:Y:S01]  /*0810*/  FFMA R24, R29, R13, R24 ;  /* 0x0000000d1d187223 */ /* 0x000fe20000000018 */
[----:B--2---:R-:W-:Y:S02]  /*0820*/  I2FP.F32.U32 R13, R28 ;  /* 0x0000001c000d7245 */ /* 0x004fe40000201000 */
[----:B-----5:R-:W-:-:S03]  /*0830*/  I2FP.F32.U32 R27, R27 ;  /* 0x0000001b001b7245 */ /* 0x020fc60000201000 */
[----:B------:R-:W-:-:S04]  /*0840*/  FFMA R24, R13, R25, R24 ;  /* 0x000000190d187223 */ /* 0x000fc80000000018 */
[----:B------:R-:W-:Y:S01]  /*0850*/  FFMA R23, R27, R23, R24 ;  /* 0x000000171b177223 */ /* 0x000fe20000000018 */
[----:B---3--:R-:W-:Y:S02]  /*0860*/  I2FP.F32.U32 R18, R18 ;  /* 0x0000001200127245 */ /* 0x008fe40000201000 */
[----:B------:R-:W-:-:S03]  /*0870*/  I2FP.F32.U32 R16, R16 ;  /* 0x0000001000107245 */ /* 0x000fc60000201000 */
[----:B------:R-:W-:Y:S01]  /*0880*/  FFMA R23, R18, R22, R23 ;  /* 0x0000001612177223 */ /* 0x000fe20000000017 */
[----:B------:R-:W-:-:S03]  /*0890*/  I2FP.F32.U32 R13, R20 ;  /* 0x00000014000d7245 */ /* 0x000fc60000201000 */
[----:B------:R-:W-:-:S04]  /*08a0*/  FFMA R12, R16, R12, R23 ;  /* 0x0000000c100c7223 */ /* 0x000fc80000000017 */
[----:B------:R-:W-:Y:S01]  /*08b0*/  FFMA R11, R13, R11, R12 ;  /* 0x0000000b0d0b7223 */ /* 0x000fe2000000000c */
[----:B------:R-:W-:Y:S06]  /*08c0*/  @P0 BRA `(.L_x_11) ;  /* 0xfffffff800640947 */ /* 0x000fec000383ffff */
[----:B------:R-:W-:-:S07]  /*08d0*/  VIADD R10, R10, 0xfffffffd ;  /* 0xfffffffd0a0a7836 */ /* 0x000fce0000000000 */
.L_x_10:
        /* <DEDUP_REMOVED lines=15> */
[----:B------:R-:W-:Y:S02]  /*09d0*/  ISETP.GE.AND P3, PT, R12, RZ, PT ;  /* 0x000000ff0c00720c */ /* 0x000fe40003f66270 */
[C---:B------:R-:W-:Y:S02]  /*09e0*/  ISETP.GE.AND P2, PT, R13.reuse, UR8, PT ;  /* 0x000000080d007c0c */ /* 0x040fe4000bf46270 */
[----:B------:R-:W-:Y:S02]  /*09f0*/  SEL R9, R8, RZ, P5 ;  /* 0x000000ff08097207 */ /* 0x000fe40002800000 */
[----:B------:R-:W-:Y:S02]  /*0a00*/  SEL R12, R12, UR4, !P4 ;  /* 0x000000040c0c7c07 */ /* 0x000fe4000e000000 */
[C---:B------:R-:W-:Y:S01]  /*0a10*/  ISETP.GE.AND P1, PT, R13.reuse, RZ, PT ;  /* 0x000000ff0d00720c */ /* 0x040fe20003f26270 */
[----:B------:R-:W-:Y:S01]  /*0a20*/  IMAD R9, R0, UR8, R9 ;  /* 0x0000000800097c24 */ /* 0x000fe2000f8e0209 */
[----:B------:R-:W-:-:S02]  /*0a30*/  SEL R8, R13, UR4, !P2 ;  /* 0x000000040d087c07 */ /* 0x000fc4000d000000 */
[----:B------:R-:W-:Y:S02]  /*0a40*/  ISETP.GE.AND P4, PT, R14, UR8, PT ;  /* 0x000000080e007c0c */ /* 0x000fe4000bf86270 */
[----:B------:R-:W-:Y:S02]  /*0a50*/  SEL R13, R12, RZ, P3 ;  /* 0x000000ff0c0d7207 */ /* 0x000fe40001800000 */
[----:B------:R-:W-:Y:S02]  /*0a60*/  SEL R15, R8, RZ, P1 ;  /* 0x000000ff080f7207 */ /* 0x000fe40000800000 */
[----:B------:R-:W-:Y:S01]  /*0a70*/  ISETP.GE.AND P5, PT, R14, RZ, PT ;  /* 0x000000ff0e00720c */ /* 0x000fe20003fa6270 */
[----:B------:R-:W-:Y:S01]  /*0a80*/  IMAD R16, R0, UR8, R13 ;  /* 0x0000000800107c24 */ /* 0x000fe2000f8e020d */
[----:B------:R-:W-:Y:S01]  /*0a90*/  SEL R12, R14, UR4, !P4 ;  /* 0x000000040e0c7c07 */ /* 0x000fe2000e000000 */
[----:B------:R-:W-:Y:S01]  /*0aa0*/  IMAD R17, R0, UR8, R15 ;  /* 0x0000000800117c24 */ /* 0x000fe2000f8e020f */
[----:B0-----:R-:W-:Y:S01]  /*0ab0*/  IADD3 R14, P1, PT, R9, UR10, RZ ;  /* 0x0000000a090e7c10 */ /* 0x001fe2000ff3e0ff */
[----:B------:R-:W-:Y:S01]  /*0ac0*/  IMAD.IADD R13, R4, 0x1, R10 ;  /* 0x00000001040d7824 */ /* 0x000fe200078e020a */
[----:B------:R-:W-:-:S02]  /*0ad0*/  SEL R19, R12, RZ, P5 ;  /* 0x000000ff0c137207 */ /* 0x000fc40002800000 */
[----:B------:R-:W-:Y:S02]  /*0ae0*/  LEA.HI.X.SX32 R15, R9, UR11, 0x1, P1 ;  /* 0x0000000b090f7c11 */ /* 0x000fe400088f0eff */
[----:B------:R-:W-:Y:S01]  /*0af0*/  IADD3 R8, P1, PT, R16, UR10, RZ ;  /* 0x0000000a10087c10 */ /* 0x000fe2000ff3e0ff */
[----:B------:R-:W-:Y:S01]  /*0b00*/  IMAD R19, R0, UR8, R19 ;  /* 0x0000000800137c24 */ /* 0x000fe2000f8e0213 */
[----:B------:R-:W-:Y:S01]  /*0b10*/  IADD3 R12, P2, PT, R17, UR10, RZ ;  /* 0x0000000a110c7c10 */ /* 0x000fe2000ff5e0ff */
[----:B------:R-:W2:Y:S01]  /*0b20*/  LDG.E.U8 R14, desc[UR6][R14.64] ;  /* 0x000000060e0e7981 */ /* 0x000ea2000c1e1100 */
[----:B------:R-:W-:Y:S01]  /*0b30*/  LEA.HI.X.SX32 R9, R16, UR11, 0x1, P1 ;  /* 0x0000000b10097c11 */ /* 0x000fe200088f0eff */
[----:B-1----:R-:W-:Y:S01]  /*0b40*/  IMAD.WIDE R6, R13, 0x4, R6 ;  /* 0x000000040d067825 */ /* 0x002fe200078e0206 */
[----:B------:R-:W-:Y:S02]  /*0b50*/  IADD3 R16, P1, PT, R19, UR10, RZ ;  /* 0x0000000a13107c10 */ /* 0x000fe4000ff3e0ff */
        /* <DEDUP_REMOVED lines=18> */
.L_x_12:
        /* <DEDUP_REMOVED lines=32> */
[----:B--2---:R-:W-:-:S04]  /*0e80*/  FFMA R2, R2, R5, R11 ;  /* 0x0000000502027223 */ /* 0x004fc8000000000b */
[----:B-----5:R-:W-:-:S07]  /*0e90*/  FFMA R11, R15, R14, R2 ;  /* 0x0000000e0f0b7223 */ /* 0x020fce0000000002 */
.L_x_13:
        /* <DEDUP_REMOVED lines=10> */
[----:B0-----:R-:W-:-:S04]  /*0f40*/  IADD3 R6, P0, PT, R5, UR10, RZ ;  /* 0x0000000a05067c10 */ /* 0x001fc8000ff1e0ff */
[----:B------:R-:W-:Y:S01]  /*0f50*/  LEA.HI.X.SX32 R7, R5, UR11, 0x1, P0 ;  /* 0x0000000b05077c11 */ /* 0x000fe200080f0eff */
[----:B-1----:R-:W-:-:S04]  /*0f60*/  IMAD.WIDE R4, R13, 0x4, R8 ;  /* 0x000000040d047825 */ /* 0x002fc800078e0208 */
[----:B------:R-:W2:Y:S04]  /*0f70*/  LDG.E.U8 R6, desc[UR6][R6.64] ;  /* 0x0000000606067981 */ /* 0x000ea8000c1e1100 */
[----:B------:R-:W3:Y:S01]  /*0f80*/  LDG.E R4, desc[UR6][R4.64] ;  /* 0x0000000604047981 */ /* 0x000ee2000c1e1900 */
[----:B--2---:R-:W-:-:S05]  /*0f90*/  I2FP.F32.U32 R2, R6 ;  /* 0x0000000600027245 */ /* 0x004fca0000201000 */
[----:B---3--:R-:W-:-:S07]  /*0fa0*/  FFMA R11, R2, R4, R11 ;  /* 0x00000004020b7223 */ /* 0x008fce000000000b */
.L_x_9:
[----:B------:R-:W0:Y:S01]  /*0fb0*/  LDCU.64 UR4, c[0x0][0x388] ;  /* 0x00007100ff0477ac */ /* 0x000e220008000a00 */
[----:B------:R-:W1:Y:S01]  /*0fc0*/  F2I.U32.TRUNC.NTZ R11, R11 ;  /* 0x0000000b000b7305 */ /* 0x000e62000020f000 */
[----:B------:R-:W-:-:S05]  /*0fd0*/  IMAD R0, R0, UR8, R3 ;  /* 0x0000000800007c24 */ /* 0x000fca000f8e0203 */
[----:B0-----:R-:W-:-:S04]  /*0fe0*/  IADD3 R2, P0, PT, R0, UR4, RZ ;  /* 0x0000000400027c10 */ /* 0x001fc8000ff1e0ff */
[----:B------:R-:W-:-:S05]  /*0ff0*/  LEA.HI.X.SX32 R3, R0, UR5, 0x1, P0 ;  /* 0x0000000500037c11 */ /* 0x000fca00080f0eff */
[----:B-1----:R-:W-:Y:S01]  /*1000*/  STG.E.U8 desc[UR6][R2.64], R11 ;  /* 0x0000000b02007986 */ /* 0x002fe2000c101106 */
[----:B------:R-:W-:Y:S05]  /*1010*/  EXIT ;  /* 0x000000000000794d */ /* 0x000fea0003800000 */
.L_x_14:
        /* <DEDUP_REMOVED lines=14> */
.L_x_17:


//--------------------- .nv.shared.reserved.0     --------------------------
	.section	.nv.shared.reserved.0,"aw",@nobits
	.weak		__nv_reservedSMEM_offset_0_alias
	.size		__nv_reservedSMEM_offset_0_alias, 0, 64
	.other		__nv_reservedSMEM_offset_0_alias,@"STO_CUDA_RESERVED_SHARED STV_DEFAULT"
__nv_reservedSMEM_offset_0_alias:
	.zero		0
	.zero		64


//--------------------- .nv.constant0._Z8sumScalePKhS0_Ph --------------------------
	.section	.nv.constant0._Z8sumScalePKhS0_Ph,"a",@progbits
	.sectionflags	@""
	.align	4
.nv.constant0._Z8sumScalePKhS0_Ph:
	.zero		920


//--------------------- .nv.constant0._Z13blur_verticalPKhPhPf --------------------------
	.section	.nv.constant0._Z13blur_verticalPKhPhPf,"a",@progbits
	.sectionflags	@""
	.align	4
.nv.constant0._Z13blur_verticalPKhPhPf:
	.zero		920


//--------------------- .nv.constant0._Z15blur_horizontalPKhPhPf --------------------------
	.section	.nv.constant0._Z15blur_horizontalPKhPhPf,"a",@progbits
	.sectionflags	@""
	.align	4
.nv.constant0._Z15blur_horizontalPKhPhPf:
	.zero		920


//--------------------- SYMBOLS --------------------------

	.type		.nv.reservedSmem.offset0,@object
	.size		.nv.reservedSmem.offset0,0x4
